//
// Generated by NVIDIA NVVM Compiler
//
// Compiler Build ID: CL-36424714
// Cuda compilation tools, release 13.0, V13.0.88
// Based on NVVM 20.0.0
//

.version 9.0
.target sm_100
.address_size 64

	// .globl	_Z12setup_kernelP17curandStateXORWOW
.global .align 4 .b8 precalc_xorwow_matrix[102400];
.global .align 4 .b8 precalc_xorwow_offset_matrix[102400];
.global .align 4 .b8 mrg32k3aM1[2304];
.global .align 4 .b8 mrg32k3aM2[2304];
.global .align 4 .b8 mrg32k3aM1SubSeq[2016];
.global .align 4 .b8 mrg32k3aM2SubSeq[2016];
.global .align 4 .b8 mrg32k3aM1Seq[2304];
.global .align 4 .b8 mrg32k3aM2Seq[2304];
.const .align 8 .b8 __cr_lgamma_table[72];

.visible .entry _Z12setup_kernelP17curandStateXORWOW(
	.param .u64 .ptr .align 1 _Z12setup_kernelP17curandStateXORWOW_param_0
)
{
	.reg .pred 	%p<24>;
	.reg .b32 	%r<406>;
	.reg .b64 	%rd<18>;

	ld.param.u64 	%rd8, [_Z12setup_kernelP17curandStateXORWOW_param_0];
	cvta.to.global.u64 	%rd9, %rd8;
	mov.u32 	%r182, %tid.x;
	mov.u32 	%r183, %ntid.x;
	mov.u32 	%r184, %ctaid.x;
	mad.lo.s32 	%r185, %r183, %r184, %r182;
	cvt.s64.s32 	%rd17, %r185;
	mul.wide.s32 	%rd10, %r185, 48;
	add.s64 	%rd2, %rd9, %rd10;
	mov.b32 	%r186, 1593684748;
	mov.b32 	%r187, 832094735;
	st.global.v2.u32 	[%rd2], {%r187, %r186};
	mov.b32 	%r188, -123459836;
	mov.b32 	%r189, 1111207954;
	st.global.v2.u32 	[%rd2+8], {%r189, %r188};
	mov.b32 	%r190, 1476011280;
	mov.b32 	%r191, -589760388;
	st.global.v2.u32 	[%rd2+16], {%r191, %r190};
	setp.eq.s32 	%p1, %r185, 0;
	@%p1 bra 	$L__BB0_42;
	mov.b32 	%r312, 0;
	mov.u64 	%rd12, precalc_xorwow_matrix;
$L__BB0_2:
	and.b64  	%rd4, %rd17, 3;
	setp.eq.s64 	%p2, %rd4, 0;
	@%p2 bra 	$L__BB0_41;
	mul.wide.u32 	%rd11, %r312, 3200;
	add.s64 	%rd5, %rd12, %rd11;
	cvt.u32.u64 	%r2, %rd4;
	mov.b32 	%r313, 0;
$L__BB0_4:
	mov.b32 	%r326, 0;
	mov.u32 	%r327, %r326;
	mov.u32 	%r328, %r326;
	mov.u32 	%r329, %r326;
	mov.u32 	%r330, %r326;
	mov.u32 	%r319, %r326;
$L__BB0_5:
	mul.wide.u32 	%rd13, %r319, 4;
	add.s64 	%rd14, %rd2, %rd13;
	ld.global.u32 	%r10, [%rd14+4];
	shl.b32 	%r11, %r319, 5;
	mov.b32 	%r325, 0;
$L__BB0_6:
	.pragma "nounroll";
	shr.u32 	%r196, %r10, %r325;
	and.b32  	%r197, %r196, 1;
	setp.eq.b32 	%p3, %r197, 1;
	not.pred 	%p4, %p3;
	add.s32 	%r198, %r11, %r325;
	mul.lo.s32 	%r199, %r198, 5;
	mul.wide.u32 	%rd15, %r199, 4;
	add.s64 	%rd6, %rd5, %rd15;
	@%p4 bra 	$L__BB0_8;
	ld.global.u32 	%r200, [%rd6];
	xor.b32  	%r330, %r330, %r200;
	ld.global.u32 	%r201, [%rd6+4];
	xor.b32  	%r329, %r329, %r201;
	ld.global.u32 	%r202, [%rd6+8];
	xor.b32  	%r328, %r328, %r202;
	ld.global.u32 	%r203, [%rd6+12];
	xor.b32  	%r327, %r327, %r203;
	ld.global.u32 	%r204, [%rd6+16];
	xor.b32  	%r326, %r326, %r204;
$L__BB0_8:
	and.b32  	%r206, %r196, 2;
	setp.eq.s32 	%p5, %r206, 0;
	@%p5 bra 	$L__BB0_10;
	ld.global.u32 	%r207, [%rd6+20];
	xor.b32  	%r330, %r330, %r207;
	ld.global.u32 	%r208, [%rd6+24];
	xor.b32  	%r329, %r329, %r208;
	ld.global.u32 	%r209, [%rd6+28];
	xor.b32  	%r328, %r328, %r209;
	ld.global.u32 	%r210, [%rd6+32];
	xor.b32  	%r327, %r327, %r210;
	ld.global.u32 	%r211, [%rd6+36];
	xor.b32  	%r326, %r326, %r211;
$L__BB0_10:
	and.b32  	%r213, %r196, 4;
	setp.eq.s32 	%p6, %r213, 0;
	@%p6 bra 	$L__BB0_12;
	ld.global.u32 	%r214, [%rd6+40];
	xor.b32  	%r330, %r330, %r214;
	ld.global.u32 	%r215, [%rd6+44];
	xor.b32  	%r329, %r329, %r215;
	ld.global.u32 	%r216, [%rd6+48];
	xor.b32  	%r328, %r328, %r216;
	ld.global.u32 	%r217, [%rd6+52];
	xor.b32  	%r327, %r327, %r217;
	ld.global.u32 	%r218, [%rd6+56];
	xor.b32  	%r326, %r326, %r218;
$L__BB0_12:
	and.b32  	%r220, %r196, 8;
	setp.eq.s32 	%p7, %r220, 0;
	@%p7 bra 	$L__BB0_14;
	ld.global.u32 	%r221, [%rd6+60];
	xor.b32  	%r330, %r330, %r221;
	ld.global.u32 	%r222, [%rd6+64];
	xor.b32  	%r329, %r329, %r222;
	ld.global.u32 	%r223, [%rd6+68];
	xor.b32  	%r328, %r328, %r223;
	ld.global.u32 	%r224, [%rd6+72];
	xor.b32  	%r327, %r327, %r224;
	ld.global.u32 	%r225, [%rd6+76];
	xor.b32  	%r326, %r326, %r225;
$L__BB0_14:
	and.b32  	%r227, %r196, 16;
	setp.eq.s32 	%p8, %r227, 0;
	@%p8 bra 	$L__BB0_16;
	ld.global.u32 	%r228, [%rd6+80];
	xor.b32  	%r330, %r330, %r228;
	ld.global.u32 	%r229, [%rd6+84];
	xor.b32  	%r329, %r329, %r229;
	ld.global.u32 	%r230, [%rd6+88];
	xor.b32  	%r328, %r328, %r230;
	ld.global.u32 	%r231, [%rd6+92];
	xor.b32  	%r327, %r327, %r231;
	ld.global.u32 	%r232, [%rd6+96];
	xor.b32  	%r326, %r326, %r232;
$L__BB0_16:
	and.b32  	%r234, %r196, 32;
	setp.eq.s32 	%p9, %r234, 0;
	@%p9 bra 	$L__BB0_18;
	ld.global.u32 	%r235, [%rd6+100];
	xor.b32  	%r330, %r330, %r235;
	ld.global.u32 	%r236, [%rd6+104];
	xor.b32  	%r329, %r329, %r236;
	ld.global.u32 	%r237, [%rd6+108];
	xor.b32  	%r328, %r328, %r237;
	ld.global.u32 	%r238, [%rd6+112];
	xor.b32  	%r327, %r327, %r238;
	ld.global.u32 	%r239, [%rd6+116];
	xor.b32  	%r326, %r326, %r239;
$L__BB0_18:
	and.b32  	%r241, %r196, 64;
	setp.eq.s32 	%p10, %r241, 0;
	@%p10 bra 	$L__BB0_20;
	ld.global.u32 	%r242, [%rd6+120];
	xor.b32  	%r330, %r330, %r242;
	ld.global.u32 	%r243, [%rd6+124];
	xor.b32  	%r329, %r329, %r243;
	ld.global.u32 	%r244, [%rd6+128];
	xor.b32  	%r328, %r328, %r244;
	ld.global.u32 	%r245, [%rd6+132];
	xor.b32  	%r327, %r327, %r245;
	ld.global.u32 	%r246, [%rd6+136];
	xor.b32  	%r326, %r326, %r246;
$L__BB0_20:
	and.b32  	%r248, %r196, 128;
	setp.eq.s32 	%p11, %r248, 0;
	@%p11 bra 	$L__BB0_22;
	ld.global.u32 	%r249, [%rd6+140];
	xor.b32  	%r330, %r330, %r249;
	ld.global.u32 	%r250, [%rd6+144];
	xor.b32  	%r329, %r329, %r250;
	ld.global.u32 	%r251, [%rd6+148];
	xor.b32  	%r328, %r328, %r251;
	ld.global.u32 	%r252, [%rd6+152];
	xor.b32  	%r327, %r327, %r252;
	ld.global.u32 	%r253, [%rd6+156];
	xor.b32  	%r326, %r326, %r253;
$L__BB0_22:
	and.b32  	%r255, %r196, 256;
	setp.eq.s32 	%p12, %r255, 0;
	@%p12 bra 	$L__BB0_24;
	ld.global.u32 	%r256, [%rd6+160];
	xor.b32  	%r330, %r330, %r256;
	ld.global.u32 	%r257, [%rd6+164];
	xor.b32  	%r329, %r329, %r257;
	ld.global.u32 	%r258, [%rd6+168];
	xor.b32  	%r328, %r328, %r258;
	ld.global.u32 	%r259, [%rd6+172];
	xor.b32  	%r327, %r327, %r259;
	ld.global.u32 	%r260, [%rd6+176];
	xor.b32  	%r326, %r326, %r260;
$L__BB0_24:
	and.b32  	%r262, %r196, 512;
	setp.eq.s32 	%p13, %r262, 0;
	@%p13 bra 	$L__BB0_26;
	ld.global.u32 	%r263, [%rd6+180];
	xor.b32  	%r330, %r330, %r263;
	ld.global.u32 	%r264, [%rd6+184];
	xor.b32  	%r329, %r329, %r264;
	ld.global.u32 	%r265, [%rd6+188];
	xor.b32  	%r328, %r328, %r265;
	ld.global.u32 	%r266, [%rd6+192];
	xor.b32  	%r327, %r327, %r266;
	ld.global.u32 	%r267, [%rd6+196];
	xor.b32  	%r326, %r326, %r267;
$L__BB0_26:
	and.b32  	%r269, %r196, 1024;
	setp.eq.s32 	%p14, %r269, 0;
	@%p14 bra 	$L__BB0_28;
	ld.global.u32 	%r270, [%rd6+200];
	xor.b32  	%r330, %r330, %r270;
	ld.global.u32 	%r271, [%rd6+204];
	xor.b32  	%r329, %r329, %r271;
	ld.global.u32 	%r272, [%rd6+208];
	xor.b32  	%r328, %r328, %r272;
	ld.global.u32 	%r273, [%rd6+212];
	xor.b32  	%r327, %r327, %r273;
	ld.global.u32 	%r274, [%rd6+216];
	xor.b32  	%r326, %r326, %r274;
$L__BB0_28:
	and.b32  	%r276, %r196, 2048;
	setp.eq.s32 	%p15, %r276, 0;
	@%p15 bra 	$L__BB0_30;
	ld.global.u32 	%r277, [%rd6+220];
	xor.b32  	%r330, %r330, %r277;
	ld.global.u32 	%r278, [%rd6+224];
	xor.b32  	%r329, %r329, %r278;
	ld.global.u32 	%r279, [%rd6+228];
	xor.b32  	%r328, %r328, %r279;
	ld.global.u32 	%r280, [%rd6+232];
	xor.b32  	%r327, %r327, %r280;
	ld.global.u32 	%r281, [%rd6+236];
	xor.b32  	%r326, %r326, %r281;
$L__BB0_30:
	and.b32  	%r283, %r196, 4096;
	setp.eq.s32 	%p16, %r283, 0;
	@%p16 bra 	$L__BB0_32;
	ld.global.u32 	%r284, [%rd6+240];
	xor.b32  	%r330, %r330, %r284;
	ld.global.u32 	%r285, [%rd6+244];
	xor.b32  	%r329, %r329, %r285;
	ld.global.u32 	%r286, [%rd6+248];
	xor.b32  	%r328, %r328, %r286;
	ld.global.u32 	%r287, [%rd6+252];
	xor.b32  	%r327, %r327, %r287;
	ld.global.u32 	%r288, [%rd6+256];
	xor.b32  	%r326, %r326, %r288;
$L__BB0_32:
	and.b32  	%r290, %r196, 8192;
	setp.eq.s32 	%p17, %r290, 0;
	@%p17 bra 	$L__BB0_34;
	ld.global.u32 	%r291, [%rd6+260];
	xor.b32  	%r330, %r330, %r291;
	ld.global.u32 	%r292, [%rd6+264];
	xor.b32  	%r329, %r329, %r292;
	ld.global.u32 	%r293, [%rd6+268];
	xor.b32  	%r328, %r328, %r293;
	ld.global.u32 	%r294, [%rd6+272];
	xor.b32  	%r327, %r327, %r294;
	ld.global.u32 	%r295, [%rd6+276];
	xor.b32  	%r326, %r326, %r295;
$L__BB0_34:
	and.b32  	%r297, %r196, 16384;
	setp.eq.s32 	%p18, %r297, 0;
	@%p18 bra 	$L__BB0_36;
	ld.global.u32 	%r298, [%rd6+280];
	xor.b32  	%r330, %r330, %r298;
	ld.global.u32 	%r299, [%rd6+284];
	xor.b32  	%r329, %r329, %r299;
	ld.global.u32 	%r300, [%rd6+288];
	xor.b32  	%r328, %r328, %r300;
	ld.global.u32 	%r301, [%rd6+292];
	xor.b32  	%r327, %r327, %r301;
	ld.global.u32 	%r302, [%rd6+296];
	xor.b32  	%r326, %r326, %r302;
$L__BB0_36:
	and.b32  	%r304, %r196, 32768;
	setp.eq.s32 	%p19, %r304, 0;
	@%p19 bra 	$L__BB0_38;
	ld.global.u32 	%r305, [%rd6+300];
	xor.b32  	%r330, %r330, %r305;
	ld.global.u32 	%r306, [%rd6+304];
	xor.b32  	%r329, %r329, %r306;
	ld.global.u32 	%r307, [%rd6+308];
	xor.b32  	%r328, %r328, %r307;
	ld.global.u32 	%r308, [%rd6+312];
	xor.b32  	%r327, %r327, %r308;
	ld.global.u32 	%r309, [%rd6+316];
	xor.b32  	%r326, %r326, %r309;
$L__BB0_38:
	add.s32 	%r325, %r325, 16;
	setp.ne.s32 	%p20, %r325, 32;
	@%p20 bra 	$L__BB0_6;
	mad.lo.s32 	%r310, %r319, -31, %r11;
	add.s32 	%r319, %r310, 1;
	setp.ne.s32 	%p21, %r319, 5;
	@%p21 bra 	$L__BB0_5;
	st.global.u32 	[%rd2+4], %r330;
	st.global.u32 	[%rd2+8], %r329;
	st.global.u32 	[%rd2+12], %r328;
	st.global.u32 	[%rd2+16], %r327;
	st.global.u32 	[%rd2+20], %r326;
	add.s32 	%r313, %r313, 1;
	setp.lt.u32 	%p22, %r313, %r2;
	@%p22 bra 	$L__BB0_4;
$L__BB0_41:
	shr.u64 	%rd7, %rd17, 2;
	add.s32 	%r312, %r312, 1;
	setp.gt.u64 	%p23, %rd17, 3;
	mov.u64 	%rd17, %rd7;
	@%p23 bra 	$L__BB0_2;
$L__BB0_42:
	mov.b32 	%r311, 0;
	st.global.v2.u32 	[%rd2+24], {%r311, %r311};
	st.global.u32 	[%rd2+32], %r311;
	mov.b64 	%rd16, 0;
	st.global.u64 	[%rd2+40], %rd16;
	ret;

}
	// .globl	_Z5traceP17curandStateXORWOWP3rayP3objP4vec3
.visible .entry _Z5traceP17curandStateXORWOWP3rayP3objP4vec3(
	.param .u64 .ptr .align 1 _Z5traceP17curandStateXORWOWP3rayP3objP4vec3_param_0,
	.param .u64 .ptr .align 1 _Z5traceP17curandStateXORWOWP3rayP3objP4vec3_param_1,
	.param .u64 .ptr .align 1 _Z5traceP17curandStateXORWOWP3rayP3objP4vec3_param_2,
	.param .u64 .ptr .align 1 _Z5traceP17curandStateXORWOWP3rayP3objP4vec3_param_3
)
{
	.reg .pred 	%p<28>;
	.reg .b16 	%rs<2>;
	.reg .b32 	%r<56>;
	.reg .b32 	%f<281>;
	.reg .b64 	%rd<23>;
	.reg .b64 	%fd<2>;

	ld.param.u64 	%rd9, [_Z5traceP17curandStateXORWOWP3rayP3objP4vec3_param_1];
	ld.param.u64 	%rd11, [_Z5traceP17curandStateXORWOWP3rayP3objP4vec3_param_2];
	cvta.to.global.u64 	%rd1, %rd11;
	mov.u32 	%r18, %tid.x;
	mov.u32 	%r19, %ntid.x;
	mov.u32 	%r20, %ctaid.x;
	mad.lo.s32 	%r1, %r19, %r20, %r18;
	setp.gt.s32 	%p1, %r1, 360000;
	@%p1 bra 	$L__BB1_21;
	cvta.to.global.u64 	%rd12, %rd9;
	mul.wide.s32 	%rd13, %r1, 36;
	add.s64 	%rd14, %rd12, %rd13;
	add.s64 	%rd2, %rd14, 24;
	ld.global.f32 	%f1, [%rd14+24];
	ld.global.f32 	%f2, [%rd14+28];
	mul.f32 	%f78, %f2, %f2;
	fma.rn.f32 	%f79, %f1, %f1, %f78;
	ld.global.f32 	%f3, [%rd14+32];
	fma.rn.f32 	%f80, %f3, %f3, %f79;
	sqrt.rn.f32 	%f81, %f80;
	cvt.f64.f32 	%fd1, %f81;
	setp.lt.f64 	%p2, %fd1, 0d3F847AE147AE147B;
	mov.f32 	%f269, 0f00000000;
	mov.f32 	%f270, 0f00000000;
	mov.f32 	%f271, 0f00000000;
	mov.f32 	%f272, 0fBF800000;
	@%p2 bra 	$L__BB1_21;
	ld.global.u32 	%r21, [%rd1];
	setp.ne.s32 	%p3, %r21, 1;
	@%p3 bra 	$L__BB1_5;
	ld.global.f32 	%f4, [%rd2+-12];
	ld.global.f32 	%f5, [%rd2+-8];
	mul.f32 	%f86, %f5, %f5;
	fma.rn.f32 	%f87, %f4, %f4, %f86;
	ld.global.f32 	%f6, [%rd2+-4];
	fma.rn.f32 	%f7, %f6, %f6, %f87;
	ld.global.f32 	%f8, [%rd2+-24];
	ld.global.f32 	%f9, [%rd1+4];
	sub.f32 	%f88, %f8, %f9;
	ld.global.f32 	%f10, [%rd2+-20];
	ld.global.f32 	%f11, [%rd1+8];
	sub.f32 	%f89, %f10, %f11;
	ld.global.f32 	%f12, [%rd2+-16];
	ld.global.f32 	%f13, [%rd1+12];
	sub.f32 	%f90, %f12, %f13;
	mul.f32 	%f91, %f89, %f5;
	fma.rn.f32 	%f92, %f88, %f4, %f91;
	fma.rn.f32 	%f93, %f90, %f6, %f92;
	add.f32 	%f14, %f93, %f93;
	mul.f32 	%f94, %f89, %f89;
	fma.rn.f32 	%f95, %f88, %f88, %f94;
	fma.rn.f32 	%f96, %f90, %f90, %f95;
	ld.global.f32 	%f97, [%rd1+16];
	mul.f32 	%f98, %f97, %f97;
	sub.f32 	%f99, %f96, %f98;
	mul.f32 	%f100, %f7, 0fC0800000;
	mul.f32 	%f101, %f100, %f99;
	fma.rn.f32 	%f15, %f14, %f14, %f101;
	setp.lt.f32 	%p4, %f15, 0f00000000;
	@%p4 bra 	$L__BB1_5;
	neg.f32 	%f102, %f14;
	sqrt.rn.f32 	%f103, %f15;
	sub.f32 	%f104, %f102, %f103;
	mul.f32 	%f105, %f104, 0f3F000000;
	div.rn.f32 	%f106, %f105, %f7;
	sub.f32 	%f107, %f103, %f14;
	mul.f32 	%f108, %f107, 0f3F000000;
	div.rn.f32 	%f109, %f108, %f7;
	setp.lt.f32 	%p5, %f106, 0f00000000;
	selp.f32 	%f272, %f109, %f106, %p5;
	fma.rn.f32 	%f110, %f4, %f272, %f8;
	fma.rn.f32 	%f111, %f5, %f272, %f10;
	fma.rn.f32 	%f112, %f6, %f272, %f12;
	sub.f32 	%f113, %f110, %f9;
	sub.f32 	%f114, %f111, %f11;
	sub.f32 	%f115, %f112, %f13;
	mul.f32 	%f116, %f114, %f114;
	fma.rn.f32 	%f117, %f113, %f113, %f116;
	fma.rn.f32 	%f118, %f115, %f115, %f117;
	sqrt.rn.f32 	%f119, %f118;
	div.rn.f32 	%f271, %f113, %f119;
	div.rn.f32 	%f270, %f114, %f119;
	div.rn.f32 	%f269, %f115, %f119;
$L__BB1_5:
	add.s64 	%rd3, %rd1, 44;
	ld.global.u32 	%r22, [%rd1+44];
	setp.ne.s32 	%p6, %r22, 1;
	mov.f32 	%f273, 0f00000000;
	mov.f32 	%f274, 0f00000000;
	mov.f32 	%f275, 0f00000000;
	mov.f32 	%f276, 0fBF800000;
	@%p6 bra 	$L__BB1_8;
	ld.global.f32 	%f24, [%rd2+-12];
	ld.global.f32 	%f25, [%rd2+-8];
	mul.f32 	%f124, %f25, %f25;
	fma.rn.f32 	%f125, %f24, %f24, %f124;
	ld.global.f32 	%f26, [%rd2+-4];
	fma.rn.f32 	%f27, %f26, %f26, %f125;
	ld.global.f32 	%f28, [%rd2+-24];
	ld.global.f32 	%f29, [%rd1+48];
	sub.f32 	%f126, %f28, %f29;
	ld.global.f32 	%f30, [%rd2+-20];
	ld.global.f32 	%f31, [%rd1+52];
	sub.f32 	%f127, %f30, %f31;
	ld.global.f32 	%f32, [%rd2+-16];
	ld.global.f32 	%f33, [%rd1+56];
	sub.f32 	%f128, %f32, %f33;
	mul.f32 	%f129, %f127, %f25;
	fma.rn.f32 	%f130, %f126, %f24, %f129;
	fma.rn.f32 	%f131, %f128, %f26, %f130;
	add.f32 	%f34, %f131, %f131;
	mul.f32 	%f132, %f127, %f127;
	fma.rn.f32 	%f133, %f126, %f126, %f132;
	fma.rn.f32 	%f134, %f128, %f128, %f133;
	ld.global.f32 	%f135, [%rd1+60];
	mul.f32 	%f136, %f135, %f135;
	sub.f32 	%f137, %f134, %f136;
	mul.f32 	%f138, %f27, 0fC0800000;
	mul.f32 	%f139, %f138, %f137;
	fma.rn.f32 	%f35, %f34, %f34, %f139;
	setp.lt.f32 	%p7, %f35, 0f00000000;
	@%p7 bra 	$L__BB1_8;
	neg.f32 	%f140, %f34;
	sqrt.rn.f32 	%f141, %f35;
	sub.f32 	%f142, %f140, %f141;
	mul.f32 	%f143, %f142, 0f3F000000;
	div.rn.f32 	%f144, %f143, %f27;
	sub.f32 	%f145, %f141, %f34;
	mul.f32 	%f146, %f145, 0f3F000000;
	div.rn.f32 	%f147, %f146, %f27;
	setp.lt.f32 	%p8, %f144, 0f00000000;
	selp.f32 	%f276, %f147, %f144, %p8;
	fma.rn.f32 	%f148, %f24, %f276, %f28;
	fma.rn.f32 	%f149, %f25, %f276, %f30;
	fma.rn.f32 	%f150, %f26, %f276, %f32;
	sub.f32 	%f151, %f148, %f29;
	sub.f32 	%f152, %f149, %f31;
	sub.f32 	%f153, %f150, %f33;
	mul.f32 	%f154, %f152, %f152;
	fma.rn.f32 	%f155, %f151, %f151, %f154;
	fma.rn.f32 	%f156, %f153, %f153, %f155;
	sqrt.rn.f32 	%f157, %f156;
	div.rn.f32 	%f275, %f151, %f157;
	div.rn.f32 	%f274, %f152, %f157;
	div.rn.f32 	%f273, %f153, %f157;
$L__BB1_8:
	setp.gt.f32 	%p9, %f272, 0f00000000;
	selp.f32 	%f160, %f272, 0fBF800000, %p9;
	setp.gt.f32 	%p10, %f276, 0f00000000;
	setp.lt.f32 	%p11, %f160, 0f00000000;
	setp.lt.f32 	%p12, %f276, %f160;
	or.pred  	%p13, %p11, %p12;
	and.pred  	%p14, %p10, %p13;
	selp.f32 	%f162, %f271, 0f00000000, %p9;
	selp.f32 	%f44, %f275, %f162, %p14;
	selp.f32 	%f163, %f270, 0f00000000, %p9;
	selp.f32 	%f45, %f274, %f163, %p14;
	selp.f32 	%f164, %f269, 0f00000000, %p9;
	selp.f32 	%f46, %f273, %f164, %p14;
	selp.f32 	%f47, %f276, %f160, %p14;
	selp.b64 	%rd15, %rd1, 0, %p9;
	selp.b64 	%rd4, %rd3, %rd15, %p14;
	add.s64 	%rd5, %rd1, 88;
	ld.global.u32 	%r23, [%rd1+88];
	setp.ne.s32 	%p15, %r23, 1;
	mov.f32 	%f277, 0f00000000;
	mov.f32 	%f278, 0f00000000;
	mov.f32 	%f279, 0f00000000;
	mov.f32 	%f280, 0fBF800000;
	@%p15 bra 	$L__BB1_11;
	ld.global.f32 	%f48, [%rd2+-12];
	ld.global.f32 	%f49, [%rd2+-8];
	mul.f32 	%f167, %f49, %f49;
	fma.rn.f32 	%f168, %f48, %f48, %f167;
	ld.global.f32 	%f50, [%rd2+-4];
	fma.rn.f32 	%f51, %f50, %f50, %f168;
	ld.global.f32 	%f52, [%rd2+-24];
	ld.global.f32 	%f53, [%rd1+92];
	sub.f32 	%f169, %f52, %f53;
	ld.global.f32 	%f54, [%rd2+-20];
	ld.global.f32 	%f55, [%rd1+96];
	sub.f32 	%f170, %f54, %f55;
	ld.global.f32 	%f56, [%rd2+-16];
	ld.global.f32 	%f57, [%rd1+100];
	sub.f32 	%f171, %f56, %f57;
	mul.f32 	%f172, %f170, %f49;
	fma.rn.f32 	%f173, %f169, %f48, %f172;
	fma.rn.f32 	%f174, %f171, %f50, %f173;
	add.f32 	%f58, %f174, %f174;
	mul.f32 	%f175, %f170, %f170;
	fma.rn.f32 	%f176, %f169, %f169, %f175;
	fma.rn.f32 	%f177, %f171, %f171, %f176;
	ld.global.f32 	%f178, [%rd1+104];
	mul.f32 	%f179, %f178, %f178;
	sub.f32 	%f180, %f177, %f179;
	mul.f32 	%f181, %f51, 0fC0800000;
	mul.f32 	%f182, %f181, %f180;
	fma.rn.f32 	%f59, %f58, %f58, %f182;
	setp.lt.f32 	%p16, %f59, 0f00000000;
	@%p16 bra 	$L__BB1_11;
	neg.f32 	%f183, %f58;
	sqrt.rn.f32 	%f184, %f59;
	sub.f32 	%f185, %f183, %f184;
	mul.f32 	%f186, %f185, 0f3F000000;
	div.rn.f32 	%f187, %f186, %f51;
	sub.f32 	%f188, %f184, %f58;
	mul.f32 	%f189, %f188, 0f3F000000;
	div.rn.f32 	%f190, %f189, %f51;
	setp.lt.f32 	%p17, %f187, 0f00000000;
	selp.f32 	%f280, %f190, %f187, %p17;
	fma.rn.f32 	%f191, %f48, %f280, %f52;
	fma.rn.f32 	%f192, %f49, %f280, %f54;
	fma.rn.f32 	%f193, %f50, %f280, %f56;
	sub.f32 	%f194, %f191, %f53;
	sub.f32 	%f195, %f192, %f55;
	sub.f32 	%f196, %f193, %f57;
	mul.f32 	%f197, %f195, %f195;
	fma.rn.f32 	%f198, %f194, %f194, %f197;
	fma.rn.f32 	%f199, %f196, %f196, %f198;
	sqrt.rn.f32 	%f200, %f199;
	div.rn.f32 	%f279, %f194, %f200;
	div.rn.f32 	%f278, %f195, %f200;
	div.rn.f32 	%f277, %f196, %f200;
$L__BB1_11:
	setp.gt.f32 	%p18, %f280, 0f00000000;
	setp.lt.f32 	%p19, %f47, 0f00000000;
	setp.lt.f32 	%p20, %f280, %f47;
	or.pred  	%p21, %p19, %p20;
	and.pred  	%p22, %p18, %p21;
	selp.f32 	%f68, %f279, %f44, %p22;
	selp.f32 	%f69, %f278, %f45, %p22;
	selp.f32 	%f70, %f277, %f46, %p22;
	selp.f32 	%f71, %f280, %f47, %p22;
	selp.b64 	%rd6, %rd5, %rd4, %p22;
	setp.leu.f32 	%p23, %f71, 0f00000000;
	@%p23 bra 	$L__BB1_20;
	ld.global.f32 	%f72, [%rd2+-12];
	ld.global.f32 	%f73, [%rd2+-8];
	mul.f32 	%f201, %f69, %f73;
	fma.rn.f32 	%f202, %f68, %f72, %f201;
	ld.global.f32 	%f74, [%rd2+-4];
	fma.rn.f32 	%f203, %f70, %f74, %f202;
	setp.leu.f32 	%p24, %f203, 0f00000000;
	@%p24 bra 	$L__BB1_14;
	mov.b32 	%r49, 0;
	st.global.u32 	[%rd2], %r49;
	st.global.u32 	[%rd2+4], %r49;
	st.global.u32 	[%rd2+8], %r49;
	bra.uni 	$L__BB1_21;
$L__BB1_14:
	ld.global.u8 	%rs1, [%rd6+40];
	setp.eq.s16 	%p25, %rs1, 0;
	@%p25 bra 	$L__BB1_16;
	ld.param.u64 	%rd22, [_Z5traceP17curandStateXORWOWP3rayP3objP4vec3_param_3];
	cvta.to.global.u64 	%rd16, %rd22;
	mul.wide.s32 	%rd17, %r1, 12;
	add.s64 	%rd18, %rd16, %rd17;
	ld.global.f32 	%f204, [%rd18];
	ld.global.f32 	%f205, [%rd6+28];
	add.f32 	%f206, %f204, %f205;
	ld.global.f32 	%f207, [%rd18+4];
	ld.global.f32 	%f208, [%rd6+32];
	add.f32 	%f209, %f207, %f208;
	ld.global.f32 	%f210, [%rd18+8];
	ld.global.f32 	%f211, [%rd6+36];
	add.f32 	%f212, %f210, %f211;
	mul.f32 	%f213, %f206, %f1;
	mul.f32 	%f214, %f209, %f2;
	mul.f32 	%f215, %f212, %f3;
	st.global.f32 	[%rd18], %f213;
	st.global.f32 	[%rd18+4], %f214;
	st.global.f32 	[%rd18+8], %f215;
	mov.b32 	%r25, 0;
	st.global.u32 	[%rd2], %r25;
	st.global.u32 	[%rd2+4], %r25;
	st.global.u32 	[%rd2+8], %r25;
	bra.uni 	$L__BB1_21;
$L__BB1_16:
	ld.param.u64 	%rd21, [_Z5traceP17curandStateXORWOWP3rayP3objP4vec3_param_0];
	ld.global.f32 	%f216, [%rd2+-24];
	fma.rn.f32 	%f217, %f71, %f72, %f216;
	ld.global.f32 	%f218, [%rd2+-20];
	fma.rn.f32 	%f219, %f71, %f73, %f218;
	ld.global.f32 	%f220, [%rd2+-16];
	fma.rn.f32 	%f221, %f71, %f74, %f220;
	st.global.f32 	[%rd2+-24], %f217;
	st.global.f32 	[%rd2+-20], %f219;
	st.global.f32 	[%rd2+-16], %f221;
	cvta.to.global.u64 	%rd19, %rd21;
	mul.wide.s32 	%rd20, %r1, 48;
	add.s64 	%rd7, %rd19, %rd20;
	ld.global.v2.u32 	{%r50, %r55}, [%rd7];
	ld.global.v2.u32 	{%r54, %r53}, [%rd7+8];
	ld.global.v2.u32 	{%r52, %r51}, [%rd7+16];
$L__BB1_17:
	mov.u32 	%r10, %r52;
	mov.u32 	%r9, %r51;
	shr.u32 	%r26, %r55, 2;
	xor.b32  	%r27, %r26, %r55;
	shl.b32 	%r28, %r9, 4;
	shl.b32 	%r29, %r27, 1;
	xor.b32  	%r30, %r29, %r28;
	xor.b32  	%r31, %r30, %r27;
	xor.b32  	%r14, %r31, %r9;
	add.s32 	%r32, %r50, %r14;
	add.s32 	%r33, %r32, 362437;
	cvt.rn.f32.u32 	%f222, %r33;
	fma.rn.f32 	%f223, %f222, 0f2F800000, 0f2F000000;
	fma.rn.f32 	%f224, %f223, 0f40000000, 0fBF800000;
	shr.u32 	%r34, %r54, 2;
	xor.b32  	%r35, %r34, %r54;
	shl.b32 	%r36, %r14, 4;
	shl.b32 	%r37, %r35, 1;
	xor.b32  	%r38, %r37, %r36;
	xor.b32  	%r39, %r38, %r35;
	xor.b32  	%r52, %r39, %r14;
	add.s32 	%r40, %r50, %r52;
	add.s32 	%r41, %r40, 724874;
	cvt.rn.f32.u32 	%f225, %r41;
	fma.rn.f32 	%f226, %f225, 0f2F800000, 0f2F000000;
	fma.rn.f32 	%f227, %f226, 0f40000000, 0fBF800000;
	shr.u32 	%r42, %r53, 2;
	xor.b32  	%r43, %r42, %r53;
	shl.b32 	%r44, %r52, 4;
	shl.b32 	%r45, %r43, 1;
	xor.b32  	%r46, %r45, %r44;
	xor.b32  	%r47, %r46, %r43;
	xor.b32  	%r51, %r47, %r52;
	add.s32 	%r50, %r50, 1087311;
	add.s32 	%r48, %r51, %r50;
	cvt.rn.f32.u32 	%f228, %r48;
	fma.rn.f32 	%f229, %f228, 0f2F800000, 0f2F000000;
	fma.rn.f32 	%f230, %f229, 0f40000000, 0fBF800000;
	mul.f32 	%f231, %f227, %f227;
	fma.rn.f32 	%f232, %f224, %f224, %f231;
	fma.rn.f32 	%f233, %f230, %f230, %f232;
	sqrt.rn.f32 	%f234, %f233;
	div.rn.f32 	%f75, %f224, %f234;
	div.rn.f32 	%f76, %f227, %f234;
	div.rn.f32 	%f77, %f230, %f234;
	setp.leu.f32 	%p26, %f234, 0f3F800000;
	@%p26 bra 	$L__BB1_19;
	mul.f32 	%f235, %f69, %f76;
	fma.rn.f32 	%f236, %f68, %f75, %f235;
	fma.rn.f32 	%f237, %f70, %f77, %f236;
	setp.lt.f32 	%p27, %f237, 0f00000000;
	mov.u32 	%r53, %r14;
	mov.u32 	%r54, %r9;
	mov.u32 	%r55, %r10;
	@%p27 bra 	$L__BB1_17;
$L__BB1_19:
	st.global.v2.u32 	[%rd7+8], {%r9, %r14};
	st.global.v2.u32 	[%rd7+16], {%r52, %r51};
	st.global.v2.u32 	[%rd7], {%r50, %r10};
	st.global.f32 	[%rd2+-12], %f75;
	st.global.f32 	[%rd2+-8], %f76;
	st.global.f32 	[%rd2+-4], %f77;
	mul.f32 	%f238, %f69, %f76;
	fma.rn.f32 	%f239, %f68, %f75, %f238;
	fma.rn.f32 	%f240, %f70, %f77, %f239;
	max.f32 	%f241, %f240, 0f00000000;
	ld.global.f32 	%f242, [%rd2];
	ld.global.f32 	%f243, [%rd6+28];
	mul.f32 	%f244, %f242, %f243;
	ld.global.f32 	%f245, [%rd2+4];
	ld.global.f32 	%f246, [%rd6+32];
	mul.f32 	%f247, %f245, %f246;
	ld.global.f32 	%f248, [%rd2+8];
	ld.global.f32 	%f249, [%rd6+36];
	mul.f32 	%f250, %f248, %f249;
	mul.f32 	%f251, %f241, %f244;
	mul.f32 	%f252, %f241, %f247;
	mul.f32 	%f253, %f241, %f250;
	mul.f32 	%f254, %f251, 0f3F333333;
	mul.f32 	%f255, %f252, 0f3F333333;
	mul.f32 	%f256, %f253, 0f3F333333;
	st.global.f32 	[%rd2], %f254;
	st.global.f32 	[%rd2+4], %f255;
	st.global.f32 	[%rd2+8], %f256;
	bra.uni 	$L__BB1_21;
$L__BB1_20:
	mov.b32 	%r24, 0;
	st.global.u32 	[%rd2], %r24;
	st.global.u32 	[%rd2+4], %r24;
	st.global.u32 	[%rd2+8], %r24;
$L__BB1_21:
	ret;

}
	// .globl	_Z7genRaysP17curandStateXORWOWP3ray
.visible .entry _Z7genRaysP17curandStateXORWOWP3ray(
	.param .u64 .ptr .align 1 _Z7genRaysP17curandStateXORWOWP3ray_param_0,
	.param .u64 .ptr .align 1 _Z7genRaysP17curandStateXORWOWP3ray_param_1
)
{
	.reg .pred 	%p<2>;
	.reg .b32 	%r<40>;
	.reg .b32 	%f<26>;
	.reg .b64 	%rd<9>;

	ld.param.u64 	%rd1, [_Z7genRaysP17curandStateXORWOWP3ray_param_0];
	ld.param.u64 	%rd2, [_Z7genRaysP17curandStateXORWOWP3ray_param_1];
	mov.u32 	%r2, %tid.x;
	mov.u32 	%r3, %ctaid.x;
	mov.u32 	%r4, %ntid.x;
	mad.lo.s32 	%r1, %r3, %r4, %r2;
	setp.gt.s32 	%p1, %r1, 360000;
	@%p1 bra 	$L__BB2_2;
	cvta.to.global.u64 	%rd3, %rd1;
	cvta.to.global.u64 	%rd4, %rd2;
	mul.hi.s32 	%r5, %r1, 458129845;
	shr.u32 	%r6, %r5, 31;
	shr.s32 	%r7, %r5, 6;
	add.s32 	%r8, %r7, %r6;
	mul.lo.s32 	%r9, %r8, 600;
	sub.s32 	%r10, %r1, %r9;
	add.s32 	%r11, %r10, -300;
	cvt.rn.f32.s32 	%f1, %r11;
	mul.wide.s32 	%rd5, %r1, 48;
	add.s64 	%rd6, %rd3, %rd5;
	ld.global.v2.u32 	{%r12, %r13}, [%rd6];
	shr.u32 	%r14, %r13, 2;
	xor.b32  	%r15, %r14, %r13;
	ld.global.v2.u32 	{%r16, %r17}, [%rd6+8];
	ld.global.v2.u32 	{%r18, %r19}, [%rd6+16];
	shl.b32 	%r20, %r19, 4;
	shl.b32 	%r21, %r15, 1;
	xor.b32  	%r22, %r21, %r20;
	xor.b32  	%r23, %r22, %r15;
	xor.b32  	%r24, %r23, %r19;
	add.s32 	%r25, %r12, %r24;
	add.s32 	%r26, %r25, 362437;
	cvt.rn.f32.u32 	%f2, %r26;
	fma.rn.f32 	%f3, %f2, 0f2F800000, 0f2F000000;
	fma.rn.f32 	%f4, %f3, 0f40000000, 0fBF800000;
	add.f32 	%f5, %f4, %f1;
	div.rn.f32 	%f6, %f5, 0f43960000;
	add.f32 	%f7, %f6, 0f00000000;
	fma.rn.f32 	%f8, %f6, 0f00000000, 0f00000000;
	add.s32 	%r27, %r8, -300;
	cvt.rn.f32.s32 	%f9, %r27;
	shr.u32 	%r28, %r16, 2;
	xor.b32  	%r29, %r28, %r16;
	st.global.v2.u32 	[%rd6+8], {%r18, %r19};
	shl.b32 	%r30, %r24, 4;
	shl.b32 	%r31, %r29, 1;
	xor.b32  	%r32, %r31, %r30;
	xor.b32  	%r33, %r32, %r29;
	xor.b32  	%r34, %r33, %r24;
	st.global.v2.u32 	[%rd6+16], {%r24, %r34};
	add.s32 	%r35, %r12, 724874;
	st.global.v2.u32 	[%rd6], {%r35, %r17};
	add.s32 	%r36, %r34, %r35;
	cvt.rn.f32.u32 	%f10, %r36;
	fma.rn.f32 	%f11, %f10, 0f2F800000, 0f2F000000;
	fma.rn.f32 	%f12, %f11, 0f40000000, 0fBF800000;
	add.f32 	%f13, %f12, %f9;
	div.rn.f32 	%f14, %f13, 0f43960000;
	fma.rn.f32 	%f15, %f14, 0f00000000, %f7;
	add.f32 	%f16, %f8, %f14;
	fma.rn.f32 	%f17, %f14, 0f00000000, %f8;
	add.f32 	%f18, %f17, 0fC0A00000;
	mul.f32 	%f19, %f15, %f15;
	fma.rn.f32 	%f20, %f16, %f16, %f19;
	fma.rn.f32 	%f21, %f18, %f18, %f20;
	sqrt.rn.f32 	%f22, %f21;
	div.rn.f32 	%f23, %f15, %f22;
	div.rn.f32 	%f24, %f16, %f22;
	div.rn.f32 	%f25, %f18, %f22;
	mul.wide.s32 	%rd7, %r1, 36;
	add.s64 	%rd8, %rd4, %rd7;
	mov.b32 	%r37, 0;
	st.global.u32 	[%rd8], %r37;
	st.global.u32 	[%rd8+4], %r37;
	mov.b32 	%r38, 1084227584;
	st.global.u32 	[%rd8+8], %r38;
	st.global.f32 	[%rd8+12], %f23;
	st.global.f32 	[%rd8+16], %f24;
	st.global.f32 	[%rd8+20], %f25;
	mov.b32 	%r39, 1065353216;
	st.global.u32 	[%rd8+24], %r39;
	st.global.u32 	[%rd8+28], %r39;
	st.global.u32 	[%rd8+32], %r39;
$L__BB2_2:
	ret;

}


// ===== COMPILED SASS (sm_100) =====

	.target	sm_100

	.elftype	@"ET_EXEC"


//--------------------- .note.nv.tkinfo           --------------------------
	.section	.note.nv.tkinfo,"",@"SHT_NOTE"
	.sectionflags	@"SHF_NOTE_NV_TKINFO"
	.tkinfo
        /*0018*/ 	.word	0x00000002
        /*0030*/ 	.string	""
        /*0030*/ 	.string	"ptxas"
        /*0030*/ 	.string	"Cuda compilation tools, release 13.0, V13.0.88"
        /*0030*/ 	.string	"Build cuda_13.0.r13.0/compiler.36424714_0"
        /*0030*/ 	.string	"-arch sm_100 -m 64 "



//--------------------- .note.nv.cuinfo           --------------------------
	.section	.note.nv.cuinfo,"",@"SHT_NOTE"
	.sectionflags	@"SHF_NOTE_NV_CUINFO"
        /*0018*/ 	.short	0x0002
        /*001a*/ 	.short	0x0064
        /*001c*/ 	.short	0x0082
	.zero		2


//--------------------- .nv.info                  --------------------------
	.section	.nv.info,"",@"SHT_CUDA_INFO"
	.align	4


	//----- nvinfo : EIATTR_REGCOUNT
	.align		4
        /*0000*/ 	.byte	0x04, 0x2f
        /*0002*/ 	.short	(.L_10 - .L_9)
	.align		4
.L_9:
        /*0004*/ 	.word	index@(_Z12setup_kernelP17curandStateXORWOW)
        /*0008*/ 	.word	0x0000001f


	//----- nvinfo : EIATTR_FRAME_SIZE
	.align		4
.L_10:
        /*000c*/ 	.byte	0x04, 0x11
        /*000e*/ 	.short	(.L_12 - .L_11)
	.align		4
.L_11:
        /*0010*/ 	.word	index@(_Z12setup_kernelP17curandStateXORWOW)
        /*0014*/ 	.word	0x00000000


	//----- nvinfo : EIATTR_REGCOUNT
	.align		4
.L_12:
        /*0018*/ 	.byte	0x04, 0x2f
        /*001a*/ 	.short	(.L_14 - .L_13)
	.align		4
.L_13:
        /*001c*/ 	.word	index@(_Z5traceP17curandStateXORWOWP3rayP3objP4vec3)
        /*0020*/ 	.word	0x00000028


	//----- nvinfo : EIATTR_FRAME_SIZE
	.align		4
.L_14:
        /*0024*/ 	.byte	0x04, 0x11
        /*0026*/ 	.short	(.L_16 - .L_15)
	.align		4
.L_15:
        /*0028*/ 	.word	index@($__internal_3_$__cuda_sm3x_div_rn_noftz_f32_slowpath)
        /*002c*/ 	.word	0x00000000


	//----- nvinfo : EIATTR_FRAME_SIZE
	.align		4
.L_16:
        /*0030*/ 	.byte	0x04, 0x11
        /*0032*/ 	.short	(.L_18 - .L_17)
	.align		4
.L_17:
        /*0034*/ 	.word	index@($__internal_2_$__cuda_sm20_sqrt_rn_f32_slowpath)
        /*0038*/ 	.word	0x00000000


	//----- nvinfo : EIATTR_FRAME_SIZE
	.align		4
.L_18:
        /*003c*/ 	.byte	0x04, 0x11
        /*003e*/ 	.short	(.L_20 - .L_19)
	.align		4
.L_19:
        /*0040*/ 	.word	index@(_Z5traceP17curandStateXORWOWP3rayP3objP4vec3)
        /*0044*/ 	.word	0x00000000


	//----- nvinfo : EIATTR_REGCOUNT
	.align		4
.L_20:
        /*0048*/ 	.byte	0x04, 0x2f
        /*004a*/ 	.short	(.L_22 - .L_21)
	.align		4
.L_21:
        /*004c*/ 	.word	index@(_Z7genRaysP17curandStateXORWOWP3ray)
        /*0050*/ 	.word	0x00000018


	//----- nvinfo : EIATTR_FRAME_SIZE
	.align		4
.L_22:
        /*0054*/ 	.byte	0x04, 0x11
        /*0056*/ 	.short	(.L_24 - .L_23)
	.align		4
.L_23:
        /*0058*/ 	.word	index@($__internal_1_$__cuda_sm3x_div_rn_noftz_f32_slowpath)
        /*005c*/ 	.word	0x00000000


	//----- nvinfo : EIATTR_FRAME_SIZE
	.align		4
.L_24:
        /*0060*/ 	.byte	0x04, 0x11
        /*0062*/ 	.short	(.L_26 - .L_25)
	.align		4
.L_25:
        /*0064*/ 	.word	index@($__internal_0_$__cuda_sm20_sqrt_rn_f32_slowpath)
        /*0068*/ 	.word	0x00000000


	//----- nvinfo : EIATTR_FRAME_SIZE
	.align		4
.L_26:
        /*006c*/ 	.byte	0x04, 0x11
        /*006e*/ 	.short	(.L_28 - .L_27)
	.align		4
.L_27:
        /*0070*/ 	.word	index@(_Z7genRaysP17curandStateXORWOWP3ray)
        /*0074*/ 	.word	0x00000000


	//----- nvinfo : EIATTR_MIN_STACK_SIZE
	.align		4
.L_28:
        /*0078*/ 	.byte	0x04, 0x12
        /*007a*/ 	.short	(.L_30 - .L_29)
	.align		4
.L_29:
        /*007c*/ 	.word	index@(_Z7genRaysP17curandStateXORWOWP3ray)
        /*0080*/ 	.word	0x00000000


	//----- nvinfo : EIATTR_MIN_STACK_SIZE
	.align		4
.L_30:
        /*0084*/ 	.byte	0x04, 0x12
        /*0086*/ 	.short	(.L_32 - .L_31)
	.align		4
.L_31:
        /*0088*/ 	.word	index@(_Z5traceP17curandStateXORWOWP3rayP3objP4vec3)
        /*008c*/ 	.word	0x00000000


	//----- nvinfo : EIATTR_MIN_STACK_SIZE
	.align		4
.L_32:
        /*0090*/ 	.byte	0x04, 0x12
        /*0092*/ 	.short	(.L_34 - .L_33)
	.align		4
.L_33:
        /*0094*/ 	.word	index@(_Z12setup_kernelP17curandStateXORWOW)
        /*0098*/ 	.word	0x00000000
.L_34:


//--------------------- .nv.compat                --------------------------
	.section	.nv.compat,"",@"SHT_CUDA_COMPAT_INFO"
	.align	4
        /*0000*/ 	.byte	0x02, 0x09, 0x00, 0x00, 0x02, 0x02, 0x01, 0x00, 0x02, 0x05, 0x05, 0x00, 0x03, 0x07, 0x01, 0x01
        /*0010*/ 	.byte	0x02, 0x03, 0x00, 0x00, 0x02, 0x06, 0x01, 0x00, 0x04, 0x0b, 0x08, 0x00, 0x01, 0x00, 0x00, 0x00
        /*0020*/ 	.byte	0x00, 0x00, 0x00, 0x00


//--------------------- .nv.info._Z7genRaysP17curandStateXORWOWP3ray --------------------------
	.section	.nv.info._Z7genRaysP17curandStateXORWOWP3ray,"",@"SHT_CUDA_INFO"
	.sectionflags	@""
	.align	4


	//----- nvinfo : EIATTR_CUDA_API_VERSION
	.align		4
        /*0000*/ 	.byte	0x04, 0x37
        /*0002*/ 	.short	(.L_36 - .L_35)
.L_35:
        /*0004*/ 	.word	0x00000082


	//----- nvinfo : EIATTR_KPARAM_INFO
	.align		4
.L_36:
        /*0008*/ 	.byte	0x04, 0x17
        /*000a*/ 	.short	(.L_38 - .L_37)
.L_37:
        /*000c*/ 	.word	0x00000000
        /*0010*/ 	.short	0x0001
        /*0012*/ 	.short	0x0008
        /*0014*/ 	.byte	0x00, 0xf5, 0x21, 0x00


	//----- nvinfo : EIATTR_KPARAM_INFO
	.align		4
.L_38:
        /*0018*/ 	.byte	0x04, 0x17
        /*001a*/ 	.short	(.L_40 - .L_39)
.L_39:
        /*001c*/ 	.word	0x00000000
        /*0020*/ 	.short	0x0000
        /*0022*/ 	.short	0x0000
        /*0024*/ 	.byte	0x00, 0xf5, 0x21, 0x00


	//----- nvinfo : EIATTR_SPARSE_MMA_MASK
	.align		4
.L_40:
        /*0028*/ 	.byte	0x03, 0x50
        /*002a*/ 	.short	0x0000


	//----- nvinfo : EIATTR_MAXREG_COUNT
	.align		4
        /*002c*/ 	.byte	0x03, 0x1b
        /*002e*/ 	.short	0x00ff


	//----- nvinfo : EIATTR_MERCURY_ISA_VERSION
	.align		4
        /*0030*/ 	.byte	0x03, 0x5f
        /*0032*/ 	.short	0x0101


	//----- nvinfo : EIATTR_VRC_CTA_INIT_COUNT
	.align		4
        /*0034*/ 	.byte	0x02, 0x4a
	.zero		1
	.zero		1


	//----- nvinfo : EIATTR_EXIT_INSTR_OFFSETS
	.align		4
        /*0038*/ 	.byte	0x04, 0x1c
        /*003a*/ 	.short	(.L_42 - .L_41)


	//   ....[0]....
.L_41:
        /*003c*/ 	.word	0x00000060


	//   ....[1]....
        /*0040*/ 	.word	0x00000a20


	//----- nvinfo : EIATTR_CRS_STACK_SIZE
	.align		4
.L_42:
        /*0044*/ 	.byte	0x04, 0x1e
        /*0046*/ 	.short	(.L_44 - .L_43)
.L_43:
        /*0048*/ 	.word	0x00000000


	//----- nvinfo : EIATTR_CBANK_PARAM_SIZE
	.align		4
.L_44:
        /*004c*/ 	.byte	0x03, 0x19
        /*004e*/ 	.short	0x0010


	//----- nvinfo : EIATTR_PARAM_CBANK
	.align		4
        /*0050*/ 	.byte	0x04, 0x0a
        /*0052*/ 	.short	(.L_46 - .L_45)
	.align		4
.L_45:
        /*0054*/ 	.word	index@(.nv.constant0._Z7genRaysP17curandStateXORWOWP3ray)
        /*0058*/ 	.short	0x0380
        /*005a*/ 	.short	0x0010


	//----- nvinfo : EIATTR_SW_WAR
	.align		4
.L_46:
        /*005c*/ 	.byte	0x04, 0x36
        /*005e*/ 	.short	(.L_48 - .L_47)
.L_47:
        /*0060*/ 	.word	0x00000008
.L_48:


//--------------------- .nv.info._Z5traceP17curandStateXORWOWP3rayP3objP4vec3 --------------------------
	.section	.nv.info._Z5traceP17curandStateXORWOWP3rayP3objP4vec3,"",@"SHT_CUDA_INFO"
	.sectionflags	@""
	.align	4


	//----- nvinfo : EIATTR_CUDA_API_VERSION
	.align		4
        /*0000*/ 	.byte	0x04, 0x37
        /*0002*/ 	.short	(.L_50 - .L_49)
.L_49:
        /*0004*/ 	.word	0x00000082


	//----- nvinfo : EIATTR_KPARAM_INFO
	.align		4
.L_50:
        /*0008*/ 	.byte	0x04, 0x17
        /*000a*/ 	.short	(.L_52 - .L_51)
.L_51:
        /*000c*/ 	.word	0x00000000
        /*0010*/ 	.short	0x0003
        /*0012*/ 	.short	0x0018
        /*0014*/ 	.byte	0x00, 0xf5, 0x21, 0x00


	//----- nvinfo : EIATTR_KPARAM_INFO
	.align		4
.L_52:
        /*0018*/ 	.byte	0x04, 0x17
        /*001a*/ 	.short	(.L_54 - .L_53)
.L_53:
        /*001c*/ 	.word	0x00000000
        /*0020*/ 	.short	0x0002
        /*0022*/ 	.short	0x0010
        /*0024*/ 	.byte	0x00, 0xf5, 0x21, 0x00


	//----- nvinfo : EIATTR_KPARAM_INFO
	.align		4
.L_54:
        /*0028*/ 	.byte	0x04, 0x17
        /*002a*/ 	.short	(.L_56 - .L_55)
.L_55:
        /*002c*/ 	.word	0x00000000
        /*0030*/ 	.short	0x0001
        /*0032*/ 	.short	0x0008
        /*0034*/ 	.byte	0x00, 0xf5, 0x21, 0x00


	//----- nvinfo : EIATTR_KPARAM_INFO
	.align		4
.L_56:
        /*0038*/ 	.byte	0x04, 0x17
        /*003a*/ 	.short	(.L_58 - .L_57)
.L_57:
        /*003c*/ 	.word	0x00000000
        /*0040*/ 	.short	0x0000
        /*0042*/ 	.short	0x0000
        /*0044*/ 	.byte	0x00, 0xf5, 0x21, 0x00


	//----- nvinfo : EIATTR_SPARSE_MMA_MASK
	.align		4
.L_58:
        /*0048*/ 	.byte	0x03, 0x50
        /*004a*/ 	.short	0x0000


	//----- nvinfo : EIATTR_MAXREG_COUNT
	.align		4
        /*004c*/ 	.byte	0x03, 0x1b
        /*004e*/ 	.short	0x00ff


	//----- nvinfo : EIATTR_MERCURY_ISA_VERSION
	.align		4
        /*0050*/ 	.byte	0x03, 0x5f
        /*0052*/ 	.short	0x0101


	//----- nvinfo : EIATTR_VRC_CTA_INIT_COUNT
	.align		4
        /*0054*/ 	.byte	0x02, 0x4a
	.zero		1
	.zero		1


	//----- nvinfo : EIATTR_EXIT_INSTR_OFFSETS
	.align		4
        /*0058*/ 	.byte	0x04, 0x1c
        /*005a*/ 	.short	(.L_60 - .L_59)


	//   ....[0]....
.L_59:
        /*005c*/ 	.word	0x00000060


	//   ....[1]....
        /*0060*/ 	.word	0x00000210


	//   ....[2]....
        /*0064*/ 	.word	0x00002180


	//   ....[3]....
        /*0068*/ 	.word	0x00002300


	//   ....[4]....
        /*006c*/ 	.word	0x00002c90


	//   ....[5]....
        /*0070*/ 	.word	0x00002cd0


	//----- nvinfo : EIATTR_CRS_STACK_SIZE
	.align		4
.L_60:
        /*0074*/ 	.byte	0x04, 0x1e
        /*0076*/ 	.short	(.L_62 - .L_61)
.L_61:
        /*0078*/ 	.word	0x00000000


	//----- nvinfo : EIATTR_CBANK_PARAM_SIZE
	.align		4
.L_62:
        /*007c*/ 	.byte	0x03, 0x19
        /*007e*/ 	.short	0x0020


	//----- nvinfo : EIATTR_PARAM_CBANK
	.align		4
        /*0080*/ 	.byte	0x04, 0x0a
        /*0082*/ 	.short	(.L_64 - .L_63)
	.align		4
.L_63:
        /*0084*/ 	.word	index@(.nv.constant0._Z5traceP17curandStateXORWOWP3rayP3objP4vec3)
        /*0088*/ 	.short	0x0380
        /*008a*/ 	.short	0x0020


	//----- nvinfo : EIATTR_SW_WAR
	.align		4
.L_64:
        /*008c*/ 	.byte	0x04, 0x36
        /*008e*/ 	.short	(.L_66 - .L_65)
.L_65:
        /*0090*/ 	.word	0x00000008
.L_66:


//--------------------- .nv.info._Z12setup_kernelP17curandStateXORWOW --------------------------
	.section	.nv.info._Z12setup_kernelP17curandStateXORWOW,"",@"SHT_CUDA_INFO"
	.sectionflags	@""
	.align	4


	//----- nvinfo : EIATTR_CUDA_API_VERSION
	.align		4
        /*0000*/ 	.byte	0x04, 0x37
        /*0002*/ 	.short	(.L_68 - .L_67)
.L_67:
        /*0004*/ 	.word	0x00000082


	//----- nvinfo : EIATTR_KPARAM_INFO
	.align		4
.L_68:
        /*0008*/ 	.byte	0x04, 0x17
        /*000a*/ 	.short	(.L_70 - .L_69)
.L_69:
        /*000c*/ 	.word	0x00000000
        /*0010*/ 	.short	0x0000
        /*0012*/ 	.short	0x0000
        /*0014*/ 	.byte	0x00, 0xf5, 0x21, 0x00


	//----- nvinfo : EIATTR_SPARSE_MMA_MASK
	.align		4
.L_70:
        /*0018*/ 	.byte	0x03, 0x50
        /*001a*/ 	.short	0x0000


	//----- nvinfo : EIATTR_MAXREG_COUNT
	.align		4
        /*001c*/ 	.byte	0x03, 0x1b
        /*001e*/ 	.short	0x00ff


	//----- nvinfo : EIATTR_MERCURY_ISA_VERSION
	.align		4
        /*0020*/ 	.byte	0x03, 0x5f
        /*0022*/ 	.short	0x0101


	//----- nvinfo : EIATTR_VRC_CTA_INIT_COUNT
	.align		4
        /*0024*/ 	.byte	0x02, 0x4a
	.zero		1
	.zero		1


	//----- nvinfo : EIATTR_EXIT_INSTR_OFFSETS
	.align		4
        /*0028*/ 	.byte	0x04, 0x1c
        /*002a*/ 	.short	(.L_72 - .L_71)


	//   ....[0]....
.L_71:
        /*002c*/ 	.word	0x00000e80


	//----- nvinfo : EIATTR_CRS_STACK_SIZE
	.align		4
.L_72:
        /*0030*/ 	.byte	0x04, 0x1e
        /*0032*/ 	.short	(.L_74 - .L_73)
.L_73:
        /*0034*/ 	.word	0x00000000


	//----- nvinfo : EIATTR_CBANK_PARAM_SIZE
	.align		4
.L_74:
        /*0038*/ 	.byte	0x03, 0x19
        /*003a*/ 	.short	0x0008


	//----- nvinfo : EIATTR_PARAM_CBANK
	.align		4
        /*003c*/ 	.byte	0x04, 0x0a
        /*003e*/ 	.short	(.L_76 - .L_75)
	.align		4
.L_75:
        /*0040*/ 	.word	index@(.nv.constant0._Z12setup_kernelP17curandStateXORWOW)
        /*0044*/ 	.short	0x0380
        /*0046*/ 	.short	0x0008


	//----- nvinfo : EIATTR_SW_WAR
	.align		4
.L_76:
        /*0048*/ 	.byte	0x04, 0x36
        /*004a*/ 	.short	(.L_78 - .L_77)
.L_77:
        /*004c*/ 	.word	0x00000008
.L_78:


//--------------------- .nv.callgraph             --------------------------
	.section	.nv.callgraph,"",@"SHT_CUDA_CALLGRAPH"
	.align	4
	.sectionentsize	8
	.align		4
        /*0000*/ 	.word	0x00000000
	.align		4
        /*0004*/ 	.word	0xffffffff
	.align		4
        /*0008*/ 	.word	0x00000000
	.align		4
        /*000c*/ 	.word	0xfffffffe
	.align		4
        /*0010*/ 	.word	0x00000000
	.align		4
        /*0014*/ 	.word	0xfffffffd
	.align		4
        /*0018*/ 	.word	0x00000000
	.align		4
        /*001c*/ 	.word	0xfffffffc


//--------------------- .nv.constant4             --------------------------
	.section	.nv.constant4,"a",@progbits
	.align	8
	.align		8
.nv.constant4:
        /*0000*/ 	.dword	precalc_xorwow_matrix
	.align		8
        /*0008*/ 	.dword	precalc_xorwow_offset_matrix
	.align		8
        /*0010*/ 	.dword	mrg32k3aM1
	.align		8
        /*0018*/ 	.dword	mrg32k3aM2
	.align		8
        /*0020*/ 	.dword	mrg32k3aM1SubSeq
	.align		8
        /*0028*/ 	.dword	mrg32k3aM2SubSeq
	.align		8
        /*0030*/ 	.dword	mrg32k3aM1Seq
	.align		8
        /*0038*/ 	.dword	mrg32k3aM2Seq


//--------------------- .nv.constant3             --------------------------
	.section	.nv.constant3,"a",@progbits
	.align	8
.nv.constant3:
	.type		__cr_lgamma_table,@object
	.size		__cr_lgamma_table,(.L_8 - __cr_lgamma_table)
__cr_lgamma_table:
        /*0000*/ 	.byte	0x00, 0x00, 0x00, 0x00, 0x00, 0x00, 0x00, 0x00, 0x00, 0x00, 0x00, 0x00, 0x00, 0x00, 0x00, 0x00
        /*0010*/ 	.byte	0xef, 0x39, 0xfa, 0xfe, 0x42, 0x2e, 0xe6, 0x3f, 0x02, 0x20, 0x2a, 0xfa, 0x0b, 0xab, 0xfc, 0x3f
        /*0020*/ 	.byte	0xf9, 0x2c, 0x92, 0x7c, 0xa7, 0x6c, 0x09, 0x40, 0xc9, 0x79, 0x44, 0x3c, 0x64, 0x26, 0x13, 0x40
        /*0030*/ 	.byte	0xca, 0x01, 0xcf, 0x3a, 0x27, 0x51, 0x1a, 0x40, 0x30, 0xcc, 0x2d, 0xf3, 0xe1, 0x0c, 0x21, 0x40
        /*0040*/ 	.byte	0x0d, 0xb7, 0xfc, 0x82, 0x8e, 0x35, 0x25, 0x40
.L_8:


//--------------------- .text._Z7genRaysP17curandStateXORWOWP3ray --------------------------
	.section	.text._Z7genRaysP17curandStateXORWOWP3ray,"ax",@progbits
	.align	128
        .global         _Z7genRaysP17curandStateXORWOWP3ray
        .type           _Z7genRaysP17curandStateXORWOWP3ray,@function
        .size           _Z7genRaysP17curandStateXORWOWP3ray,(.L_x_120 - _Z7genRaysP17curandStateXORWOWP3ray)
        .other          _Z7genRaysP17curandStateXORWOWP3ray,@"STO_CUDA_ENTRY STV_DEFAULT"
_Z7genRaysP17curandStateXORWOWP3ray:
.text._Z7genRaysP17curandStateXORWOWP3ray:
[----:B------:R-:W-:Y:S01]  /*0000*/  LDC R1, c[0x0][0x37c] ;  /* 0x0000df00ff017b82 */ /* 0x000fe20000000800 */
[----:B------:R-:W0:Y:S07]  /*0010*/  S2R R14, SR_TID.X ;  /* 0x00000000000e7919 */ /* 0x000e2e0000002100 */
[----:B------:R-:W0:Y:S08]  /*0020*/  S2UR UR4, SR_CTAID.X ;  /* 0x00000000000479c3 */ /* 0x000e300000002500 */
[----:B------:R-:W0:Y:S02]  /*0030*/  LDC R3, c[0x0][0x360] ;  /* 0x0000d800ff037b82 */ /* 0x000e240000000800 */
[----:B0-----:R-:W-:-:S05]  /*0040*/  IMAD R14, R3, UR4, R14 ;  /* 0x00000004030e7c24 */ /* 0x001fca000f8e020e */
[----:B------:R-:W-:-:S13]  /*0050*/  ISETP.GT.AND P0, PT, R14, 0x57e40, PT ;  /* 0x00057e400e00780c */ /* 0x000fda0003f04270 */
[----:B------:R-:W-:Y:S05]  /*0060*/  @P0 EXIT ;  /* 0x000000000000094d */ /* 0x000fea0003800000 */
[----:B------:R-:W0:Y:S01]  /*0070*/  LDC.64 R10, c[0x0][0x380] ;  /* 0x0000e000ff0a7b82 */ /* 0x000e220000000a00 */
[----:B------:R-:W1:Y:S01]  /*0080*/  LDCU.64 UR4, c[0x0][0x358] ;  /* 0x00006b00ff0477ac */ /* 0x000e620008000a00 */
[----:B0-----:R-:W-:-:S05]  /*0090*/  IMAD.WIDE R10, R14, 0x30, R10 ;  /* 0x000000300e0a7825 */ /* 0x001fca00078e020a */
[----:B-1----:R-:W2:Y:S04]  /*00a0*/  LDG.E.64 R8, desc[UR4][R10.64] ;  /* 0x000000040a087981 */ /* 0x002ea8000c1e1b00 */
[----:B------:R-:W3:Y:S04]  /*00b0*/  LDG.E.64 R6, desc[UR4][R10.64+0x10] ;  /* 0x000010040a067981 */ /* 0x000ee8000c1e1b00 */
[----:B------:R0:W5:Y:S01]  /*00c0*/  LDG.E.64 R2, desc[UR4][R10.64+0x8] ;  /* 0x000008040a027981 */ /* 0x000162000c1e1b00 */
[----:B------:R-:W-:-:S04]  /*00d0*/  IMAD.HI R17, R14, 0x1b4e81b5, RZ ;  /* 0x1b4e81b50e117827 */ /* 0x000fc800078e02ff */
[----:B------:R-:W-:Y:S01]  /*00e0*/  HFMA2 R16, -RZ, RZ, 3.79296875, 0 ;  /* 0x43960000ff107431 */ /* 0x000fe200000001ff */
[----:B------:R-:W-:Y:S01]  /*00f0*/  BSSY.RECONVERGENT B0, `(.L_x_0) ;  /* 0x0000020000007945 */ /* 0x000fe20003800200 */
[----:B--2---:R-:W-:-:S04]  /*0100*/  SHF.R.U32.HI R0, RZ, 0x2, R9 ;  /* 0x00000002ff007819 */ /* 0x004fc80000011609 */
[----:B------:R-:W-:Y:S01]  /*0110*/  LOP3.LUT R0, R0, R9, RZ, 0x3c, !PT ;  /* 0x0000000900007212 */ /* 0x000fe200078e3cff */
[----:B---3--:R-:W-:Y:S01]  /*0120*/  IMAD.SHL.U32 R5, R7, 0x10, RZ ;  /* 0x0000001007057824 */ /* 0x008fe200078e00ff */
[----:B------:R-:W-:-:S03]  /*0130*/  MOV R9, 0x3b5a740e ;  /* 0x3b5a740e00097802 */ /* 0x000fc60000000f00 */
[----:B------:R-:W-:-:S05]  /*0140*/  IMAD.SHL.U32 R4, R0, 0x2, RZ ;  /* 0x0000000200047824 */ /* 0x000fca00078e00ff */
[----:B------:R-:W-:Y:S01]  /*0150*/  LOP3.LUT R4, R0, R4, R5, 0x96, !PT ;  /* 0x0000000400047212 */ /* 0x000fe200078e9605 */
[----:B------:R-:W-:Y:S01]  /*0160*/  HFMA2 R5, -RZ, RZ, 0.1171875, 0 ;  /* 0x2f800000ff057431 */ /* 0x000fe200000001ff */
[----:B------:R-:W-:Y:S02]  /*0170*/  SHF.R.U32.HI R0, RZ, 0x1f, R17 ;  /* 0x0000001fff007819 */ /* 0x000fe40000011611 */
[----:B------:R-:W-:Y:S02]  /*0180*/  LOP3.LUT R12, R4, R7, RZ, 0x3c, !PT ;  /* 0x00000007040c7212 */ /* 0x000fe400078e3cff */
[----:B------:R-:W-:Y:S02]  /*0190*/  LEA.HI.SX32 R17, R17, R0, 0x1a ;  /* 0x0000000011117211 */ /* 0x000fe400078fd2ff */
[----:B------:R-:W-:-:S03]  /*01a0*/  IADD3 R4, PT, PT, R8, 0x587c5, R12 ;  /* 0x000587c508047810 */ /* 0x000fc60007ffe00c */
[----:B------:R-:W-:Y:S01]  /*01b0*/  IMAD R0, R17, -0x258, R14 ;  /* 0xfffffda811007824 */ /* 0x000fe200078e020e */
[----:B------:R-:W-:-:S03]  /*01c0*/  I2FP.F32.U32 R4, R4 ;  /* 0x0000000400047245 */ /* 0x000fc60000201000 */
[----:B------:R-:W-:Y:S02]  /*01d0*/  VIADD R0, R0, 0xfffffed4 ;  /* 0xfffffed400007836 */ /* 0x000fe40000000000 */
[----:B------:R-:W-:Y:S01]  /*01e0*/  FFMA R4, R4, R5, 1.1641532182693481445e-10 ;  /* 0x2f00000004047423 */ /* 0x000fe20000000005 */
[----:B------:R-:W-:Y:S02]  /*01f0*/  IMAD.MOV.U32 R5, RZ, RZ, 0x40000000 ;  /* 0x40000000ff057424 */ /* 0x000fe400078e00ff */
[----:B------:R-:W-:Y:S02]  /*0200*/  I2FP.F32.S32 R0, R0 ;  /* 0x0000000000007245 */ /* 0x000fe40000201400 */
[----:B------:R-:W-:Y:S01]  /*0210*/  FFMA R5, R4, R5, -1 ;  /* 0xbf80000004057423 */ /* 0x000fe20000000005 */
[----:B------:R-:W-:-:S03]  /*0220*/  FFMA R4, R9, -R16, 1 ;  /* 0x3f80000009047423 */ /* 0x000fc60000000810 */
[----:B------:R-:W-:Y:S01]  /*0230*/  FADD R0, R0, R5 ;  /* 0x0000000500007221 */ /* 0x000fe20000000000 */
[----:B------:R-:W-:-:S03]  /*0240*/  FFMA R5, R4, R9, 0.0033333334140479564667 ;  /* 0x3b5a740e04057423 */ /* 0x000fc60000000009 */
[----:B------:R-:W1:Y:S01]  /*0250*/  FCHK P0, R0, 300 ;  /* 0x4396000000007902 */ /* 0x000e620000000000 */
[----:B------:R-:W-:-:S04]  /*0260*/  FFMA R4, R0, R5, RZ ;  /* 0x0000000500047223 */ /* 0x000fc800000000ff */
[----:B------:R-:W-:-:S04]  /*0270*/  FFMA R9, R4, -300, R0 ;  /* 0xc396000004097823 */ /* 0x000fc80000000000 */
[----:B------:R-:W-:Y:S01]  /*0280*/  FFMA R4, R5, R9, R4 ;  /* 0x0000000905047223 */ /* 0x000fe20000000004 */
[----:B01----:R-:W-:Y:S06]  /*0290*/  @!P0 BRA `(.L_x_1) ;  /* 0x0000000000148947 */ /* 0x003fec0003800000 */
[----:B------:R-:W-:Y:S01]  /*02a0*/  IMAD.MOV.U32 R4, RZ, RZ, R0 ;  /* 0x000000ffff047224 */ /* 0x000fe200078e0000 */
[----:B------:R-:W-:Y:S02]  /*02b0*/  MOV R5, 0x43960000 ;  /* 0x4396000000057802 */ /* 0x000fe40000000f00 */
[----:B------:R-:W-:-:S07]  /*02c0*/  MOV R15, 0x2e0 ;  /* 0x000002e0000f7802 */ /* 0x000fce0000000f00 */
[----:B-----5:R-:W-:Y:S05]  /*02d0*/  CALL.REL.NOINC `($__internal_1_$__cuda_sm3x_div_rn_noftz_f32_slowpath) ;  /* 0x0000000800307944 */ /* 0x020fea0003c00000 */
[----:B------:R-:W-:-:S07]  /*02e0*/  IMAD.MOV.U32 R4, RZ, RZ, R9 ;  /* 0x000000ffff047224 */ /* 0x000fce00078e0009 */
.L_x_1:
[----:B------:R-:W-:Y:S05]  /*02f0*/  BSYNC.RECONVERGENT B0 ;  /* 0x0000000000007941 */ /* 0x000fea0003800200 */
.L_x_0:
[----:B-----5:R-:W-:Y:S01]  /*0300*/  SHF.R.U32.HI R5, RZ, 0x2, R2 ;  /* 0x00000002ff057819 */ /* 0x020fe20000011602 */
[----:B------:R-:W-:Y:S01]  /*0310*/  HFMA2 R9, -RZ, RZ, 2, 0 ;  /* 0x40000000ff097431 */ /* 0x000fe200000001ff */
[----:B------:R-:W-:Y:S01]  /*0320*/  SHF.L.U32 R0, R12, 0x4, RZ ;  /* 0x000000040c007819 */ /* 0x000fe200000006ff */
[----:B------:R-:W-:Y:S01]  /*0330*/  STG.E.64 desc[UR4][R10.64+0x8], R6 ;  /* 0x000008060a007986 */ /* 0x000fe2000c101b04 */
[----:B------:R-:W-:Y:S01]  /*0340*/  LOP3.LUT R5, R5, R2, RZ, 0x3c, !PT ;  /* 0x0000000205057212 */ /* 0x000fe200078e3cff */
[----:B------:R-:W-:Y:S01]  /*0350*/  IMAD.MOV.U32 R15, RZ, RZ, 0x43960000 ;  /* 0x43960000ff0f7424 */ /* 0x000fe200078e00ff */
[----:B------:R-:W-:Y:S01]  /*0360*/  IADD3 R17, PT, PT, R17, -0x12c, RZ ;  /* 0xfffffed411117810 */ /* 0x000fe20007ffe0ff */
[----:B------:R-:W-:Y:S02]  /*0370*/  BSSY.RECONVERGENT B0, `(.L_x_2) ;  /* 0x000001d000007945 */ /* 0x000fe40003800200 */
[----:B------:R-:W-:Y:S01]  /*0380*/  IMAD.SHL.U32 R2, R5, 0x2, RZ ;  /* 0x0000000205027824 */ /* 0x000fe200078e00ff */
[----:B------:R-:W-:-:S04]  /*0390*/  I2FP.F32.S32 R17, R17 ;  /* 0x0000001100117245 */ /* 0x000fc80000201400 */
[----:B------:R-:W-:Y:S01]  /*03a0*/  LOP3.LUT R13, R5, R2, R0, 0x96, !PT ;  /* 0x00000002050d7212 */ /* 0x000fe200078e9600 */
[----:B------:R-:W-:Y:S01]  /*03b0*/  IMAD.MOV.U32 R5, RZ, RZ, 0x2f800000 ;  /* 0x2f800000ff057424 */ /* 0x000fe200078e00ff */
[----:B------:R-:W-:Y:S02]  /*03c0*/  IADD3 R2, PT, PT, R8, 0xb0f8a, RZ ;  /* 0x000b0f8a08027810 */ /* 0x000fe40007ffe0ff */
[----:B------:R-:W-:Y:S02]  /*03d0*/  LOP3.LUT R13, R13, R12, RZ, 0x3c, !PT ;  /* 0x0000000c0d0d7212 */ /* 0x000fe400078e3cff */
[----:B------:R-:W-:Y:S01]  /*03e0*/  MOV R8, 0x3b5a740e ;  /* 0x3b5a740e00087802 */ /* 0x000fe20000000f00 */
[----:B------:R0:W-:Y:S02]  /*03f0*/  STG.E.64 desc[UR4][R10.64], R2 ;  /* 0x000000020a007986 */ /* 0x0001e4000c101b04 */
[----:B------:R-:W-:Y:S02]  /*0400*/  IMAD.IADD R0, R13, 0x1, R2 ;  /* 0x000000010d007824 */ /* 0x000fe400078e0202 */
[----:B------:R1:W-:Y:S01]  /*0410*/  STG.E.64 desc[UR4][R10.64+0x10], R12 ;  /* 0x0000100c0a007986 */ /* 0x0003e2000c101b04 */
[----:B------:R-:W-:-:S02]  /*0420*/  FFMA R15, R8, -R15, 1 ;  /* 0x3f800000080f7423 */ /* 0x000fc4000000080f */
[----:B------:R-:W-:-:S05]  /*0430*/  I2FP.F32.U32 R0, R0 ;  /* 0x0000000000007245 */ /* 0x000fca0000201000 */
[----:B------:R-:W-:Y:S01]  /*0440*/  FFMA R0, R0, R5, 1.1641532182693481445e-10 ;  /* 0x2f00000000007423 */ /* 0x000fe20000000005 */
[----:B0-----:R-:W-:Y:S01]  /*0450*/  FADD R3, RZ, R4 ;  /* 0x00000004ff037221 */ /* 0x001fe20000000000 */
[----:B------:R-:W-:Y:S02]  /*0460*/  FFMA R2, RZ, R4, RZ ;  /* 0x00000004ff027223 */ /* 0x000fe400000000ff */
[----:B------:R-:W-:Y:S01]  /*0470*/  FFMA R6, R0, R9, -1 ;  /* 0xbf80000000067423 */ /* 0x000fe20000000009 */
[----:B------:R-:W-:-:S03]  /*0480*/  FFMA R0, R15, R8, 0.0033333334140479564667 ;  /* 0x3b5a740e0f007423 */ /* 0x000fc60000000008 */
[----:B------:R-:W-:-:S04]  /*0490*/  FADD R17, R17, R6 ;  /* 0x0000000611117221 */ /* 0x000fc80000000000 */
[----:B------:R-:W0:Y:S01]  /*04a0*/  FCHK P0, R17, 300 ;  /* 0x4396000011007902 */ /* 0x000e220000000000 */
[----:B------:R-:W-:-:S04]  /*04b0*/  FFMA R6, R0, R17, RZ ;  /* 0x0000001100067223 */ /* 0x000fc800000000ff */
[----:B------:R-:W-:-:S04]  /*04c0*/  FFMA R5, R6, -300, R17 ;  /* 0xc396000006057823 */ /* 0x000fc80000000011 */
[----:B------:R-:W-:Y:S01]  /*04d0*/  FFMA R5, R0, R5, R6 ;  /* 0x0000000500057223 */ /* 0x000fe20000000006 */
[----:B01----:R-:W-:Y:S06]  /*04e0*/  @!P0 BRA `(.L_x_3) ;  /* 0x0000000000148947 */ /* 0x003fec0003800000 */
[----:B------:R-:W-:Y:S01]  /*04f0*/  IMAD.MOV.U32 R4, RZ, RZ, R17 ;  /* 0x000000ffff047224 */ /* 0x000fe200078e0011 */
[----:B------:R-:W-:Y:S02]  /*0500*/  MOV R5, 0x43960000 ;  /* 0x4396000000057802 */ /* 0x000fe40000000f00 */
[----:B------:R-:W-:-:S07]  /*0510*/  MOV R15, 0x530 ;  /* 0x00000530000f7802 */ /* 0x000fce0000000f00 */
[----:B------:R-:W-:Y:S05]  /*0520*/  CALL.REL.NOINC `($__internal_1_$__cuda_sm3x_div_rn_noftz_f32_slowpath) ;  /* 0x00000004009c7944 */ /* 0x000fea0003c00000 */
[----:B------:R-:W-:-:S07]  /*0530*/  IMAD.MOV.U32 R5, RZ, RZ, R9 ;  /* 0x000000ffff057224 */ /* 0x000fce00078e0009 */
.L_x_3:
[----:B------:R-:W-:Y:S05]  /*0540*/  BSYNC.RECONVERGENT B0 ;  /* 0x0000000000007941 */ /* 0x000fea0003800200 */
.L_x_2:
[-C--:B------:R-:W-:Y:S01]  /*0550*/  FFMA R3, RZ, R5.reuse, R3 ;  /* 0x00000005ff037223 */ /* 0x080fe20000000003 */
[----:B------:R-:W-:Y:S01]  /*0560*/  FADD R0, R2, R5 ;  /* 0x0000000502007221 */ /* 0x000fe20000000000 */
[----:B------:R-:W-:Y:S01]  /*0570*/  FFMA R2, RZ, R5, R2 ;  /* 0x00000005ff027223 */ /* 0x000fe20000000002 */
[----:B------:R-:W-:Y:S01]  /*0580*/  BSSY.RECONVERGENT B0, `(.L_x_4) ;  /* 0x0000010000007945 */ /* 0x000fe20003800200 */
[----:B------:R-:W-:Y:S02]  /*0590*/  FMUL R5, R3, R3 ;  /* 0x0000000303057220 */ /* 0x000fe40000400000 */
[----:B------:R-:W-:Y:S02]  /*05a0*/  FADD R2, R2, -5 ;  /* 0xc0a0000002027421 */ /* 0x000fe40000000000 */
[----:B------:R-:W-:-:S04]  /*05b0*/  FFMA R5, R0, R0, R5 ;  /* 0x0000000000057223 */ /* 0x000fc80000000005 */
[----:B------:R-:W-:-:S04]  /*05c0*/  FFMA R4, R2, R2, R5 ;  /* 0x0000000202047223 */ /* 0x000fc80000000005 */
[----:B------:R0:W1:Y:S01]  /*05d0*/  MUFU.RSQ R5, R4 ;  /* 0x0000000400057308 */ /* 0x0000620000001400 */
[----:B------:R-:W-:-:S04]  /*05e0*/  IADD3 R6, PT, PT, R4, -0xd000000, RZ ;  /* 0xf300000004067810 */ /* 0x000fc80007ffe0ff */
[----:B------:R-:W-:-:S13]  /*05f0*/  ISETP.GT.U32.AND P0, PT, R6, 0x727fffff, PT ;  /* 0x727fffff0600780c */ /* 0x000fda0003f04070 */
[----:B01----:R-:W-:Y:S05]  /*0600*/  @!P0 BRA `(.L_x_5) ;  /* 0x00000000000c8947 */ /* 0x003fea0003800000 */
[----:B------:R-:W-:-:S07]  /*0610*/  MOV R10, 0x630 ;  /* 0x00000630000a7802 */ /* 0x000fce0000000f00 */
[----:B------:R-:W-:Y:S05]  /*0620*/  CALL.REL.NOINC `($__internal_0_$__cuda_sm20_sqrt_rn_f32_slowpath) ;  /* 0x0000000400007944 */ /* 0x000fea0003c00000 */
[----:B------:R-:W-:Y:S05]  /*0630*/  BRA `(.L_x_6) ;  /* 0x0000000000107947 */ /* 0x000fea0003800000 */
.L_x_5:
[----:B------:R-:W-:Y:S01]  /*0640*/  FMUL.FTZ R7, R4, R5 ;  /* 0x0000000504077220 */ /* 0x000fe20000410000 */
[----:B------:R-:W-:-:S03]  /*0650*/  FMUL.FTZ R5, R5, 0.5 ;  /* 0x3f00000005057820 */ /* 0x000fc60000410000 */
[----:B------:R-:W-:-:S04]  /*0660*/  FFMA R4, -R7, R7, R4 ;  /* 0x0000000707047223 */ /* 0x000fc80000000104 */
[----:B------:R-:W-:-:S07]  /*0670*/  FFMA R7, R4, R5, R7 ;  /* 0x0000000504077223 */ /* 0x000fce0000000007 */
.L_x_6:
[----:B------:R-:W-:Y:S05]  /*0680*/  BSYNC.RECONVERGENT B0 ;  /* 0x0000000000007941 */ /* 0x000fea0003800200 */
.L_x_4:
[----:B------:R-:W0:Y:S01]  /*0690*/  MUFU.RCP R4, R7 ;  /* 0x0000000700047308 */ /* 0x000e220000001000 */
[----:B------:R-:W-:Y:S07]  /*06a0*/  BSSY.RECONVERGENT B0, `(.L_x_7) ;  /* 0x000000d000007945 */ /* 0x000fee0003800200 */
[----:B------:R-:W1:Y:S01]  /*06b0*/  FCHK P0, R3, R7 ;  /* 0x0000000703007302 */ /* 0x000e620000000000 */
[----:B0-----:R-:W-:-:S04]  /*06c0*/  FFMA R5, R4, -R7, 1 ;  /* 0x3f80000004057423 */ /* 0x001fc80000000807 */
[----:B------:R-:W-:-:S04]  /*06d0*/  FFMA R4, R4, R5, R4 ;  /* 0x0000000504047223 */ /* 0x000fc80000000004 */
[----:B------:R-:W-:-:S04]  /*06e0*/  FFMA R6, R3, R4, RZ ;  /* 0x0000000403067223 */ /* 0x000fc800000000ff */
[----:B------:R-:W-:-:S04]  /*06f0*/  FFMA R5, R6, -R7, R3 ;  /* 0x8000000706057223 */ /* 0x000fc80000000003 */
[----:B------:R-:W-:Y:S01]  /*0700*/  FFMA R6, R4, R5, R6 ;  /* 0x0000000504067223 */ /* 0x000fe20000000006 */
[----:B-1----:R-:W-:Y:S06]  /*0710*/  @!P0 BRA `(.L_x_8) ;  /* 0x0000000000148947 */ /* 0x002fec0003800000 */
[----:B------:R-:W-:Y:S01]  /*0720*/  IMAD.MOV.U32 R4, RZ, RZ, R3 ;  /* 0x000000ffff047224 */ /* 0x000fe200078e0003 */
[----:B------:R-:W-:Y:S02]  /*0730*/  MOV R5, R7 ;  /* 0x0000000700057202 */ /* 0x000fe40000000f00 */
[----:B------:R-:W-:-:S07]  /*0740*/  MOV R15, 0x760 ;  /* 0x00000760000f7802 */ /* 0x000fce0000000f00 */
[----:B------:R-:W-:Y:S05]  /*0750*/  CALL.REL.NOINC `($__internal_1_$__cuda_sm3x_div_rn_noftz_f32_slowpath) ;  /* 0x0000000400107944 */ /* 0x000fea0003c00000 */
[----:B------:R-:W-:-:S07]  /*0760*/  IMAD.MOV.U32 R6, RZ, RZ, R9 ;  /* 0x000000ffff067224 */ /* 0x000fce00078e0009 */
.L_x_8:
[----:B------:R-:W-:Y:S05]  /*0770*/  BSYNC.RECONVERGENT B0 ;  /* 0x0000000000007941 */ /* 0x000fea0003800200 */
.L_x_7:
        /* <DEDUP_REMOVED lines=9> */
[----:B------:R-:W-:Y:S01]  /*0810*/  MOV R4, R0 ;  /* 0x0000000000047202 */ /* 0x000fe20000000f00 */
[----:B------:R-:W-:Y:S01]  /*0820*/  IMAD.MOV.U32 R5, RZ, RZ, R7 ;  /* 0x000000ffff057224 */ /* 0x000fe200078e0007 */
[----:B------:R-:W-:-:S07]  /*0830*/  MOV R15, 0x850 ;  /* 0x00000850000f7802 */ /* 0x000fce0000000f00 */
[----:B------:R-:W-:Y:S05]  /*0840*/  CALL.REL.NOINC `($__internal_1_$__cuda_sm3x_div_rn_noftz_f32_slowpath) ;  /* 0x0000000000d47944 */ /* 0x000fea0003c00000 */
[----:B------:R-:W-:-:S07]  /*0850*/  MOV R3, R9 ;  /* 0x0000000900037202 */ /* 0x000fce0000000f00 */
.L_x_10:
[----:B------:R-:W-:Y:S05]  /*0860*/  BSYNC.RECONVERGENT B0 ;  /* 0x0000000000007941 */ /* 0x000fea0003800200 */
.L_x_9:
        /* <DEDUP_REMOVED lines=13> */
.L_x_12:
[----:B------:R-:W-:Y:S05]  /*0940*/  BSYNC.RECONVERGENT B0 ;  /* 0x0000000000007941 */ /* 0x000fea0003800200 */
.L_x_11:
[----:B------:R-:W0:Y:S01]  /*0950*/  LDC.64 R4, c[0x0][0x388] ;  /* 0x0000e200ff047b82 */ /* 0x000e220000000a00 */
[----:B------:R-:W-:Y:S02]  /*0960*/  HFMA2 R7, -RZ, RZ, 1.875, 0 ;  /* 0x3f800000ff077431 */ /* 0x000fe400000001ff */
[----:B0-----:R-:W-:-:S04]  /*0970*/  IMAD.WIDE R14, R14, 0x24, R4 ;  /* 0x000000240e0e7825 */ /* 0x001fc800078e0204 */
[----:B------:R-:W-:Y:S01]  /*0980*/  IMAD.MOV.U32 R5, RZ, RZ, 0x40a00000 ;  /* 0x40a00000ff057424 */ /* 0x000fe200078e00ff */
[----:B------:R-:W-:Y:S04]  /*0990*/  STG.E desc[UR4][R14.64+0xc], R6 ;  /* 0x00000c060e007986 */ /* 0x000fe8000c101904 */
[----:B------:R-:W-:Y:S04]  /*09a0*/  STG.E desc[UR4][R14.64+0x10], R3 ;  /* 0x000010030e007986 */ /* 0x000fe8000c101904 */
[----:B------:R-:W-:Y:S04]  /*09b0*/  STG.E desc[UR4][R14.64+0x14], R9 ;  /* 0x000014090e007986 */ /* 0x000fe8000c101904 */
[----:B------:R-:W-:Y:S04]  /*09c0*/  STG.E desc[UR4][R14.64+0x8], R5 ;  /* 0x000008050e007986 */ /* 0x000fe8000c101904 */
[----:B------:R-:W-:Y:S04]  /*09d0*/  STG.E desc[UR4][R14.64+0x18], R7 ;  /* 0x000018070e007986 */ /* 0x000fe8000c101904 */
[----:B------:R-:W-:Y:S04]  /*09e0*/  STG.E desc[UR4][R14.64+0x1c], R7 ;  /* 0x00001c070e007986 */ /* 0x000fe8000c101904 */
[----:B------:R-:W-:Y:S04]  /*09f0*/  STG.E desc[UR4][R14.64+0x20], R7 ;  /* 0x000020070e007986 */ /* 0x000fe8000c101904 */
[----:B------:R-:W-:Y:S04]  /*0a00*/  STG.E desc[UR4][R14.64], RZ ;  /* 0x000000ff0e007986 */ /* 0x000fe8000c101904 */
[----:B------:R-:W-:Y:S01]  /*0a10*/  STG.E desc[UR4][R14.64+0x4], RZ ;  /* 0x000004ff0e007986 */ /* 0x000fe2000c101904 */
[----:B------:R-:W-:Y:S05]  /*0a20*/  EXIT ;  /* 0x000000000000794d */ /* 0x000fea0003800000 */
        .weak           $__internal_0_$__cuda_sm20_sqrt_rn_f32_slowpath
        .type           $__internal_0_$__cuda_sm20_sqrt_rn_f32_slowpath,@function
        .size           $__internal_0_$__cuda_sm20_sqrt_rn_f32_slowpath,($__internal_1_$__cuda_sm3x_div_rn_noftz_f32_slowpath - $__internal_0_$__cuda_sm20_sqrt_rn_f32_slowpath)
$__internal_0_$__cuda_sm20_sqrt_rn_f32_slowpath:
[----:B------:R-:W-:-:S13]  /*0a30*/  LOP3.LUT P0, RZ, R4, 0x7fffffff, RZ, 0xc0, !PT ;  /* 0x7fffffff04ff7812 */ /* 0x000fda000780c0ff */
[----:B------:R-:W-:Y:S01]  /*0a40*/  @!P0 IMAD.MOV.U32 R5, RZ, RZ, R4 ;  /* 0x000000ffff058224 */ /* 0x000fe200078e0004 */
[----:B------:R-:W-:Y:S06]  /*0a50*/  @!P0 BRA `(.L_x_13) ;  /* 0x0000000000408947 */ /* 0x000fec0003800000 */
[----:B------:R-:W-:-:S13]  /*0a60*/  FSETP.GEU.FTZ.AND P0, PT, R4, RZ, PT ;  /* 0x000000ff0400720b */ /* 0x000fda0003f1e000 */
[----:B------:R-:W-:Y:S01]  /*0a70*/  @!P0 MOV R5, 0x7fffffff ;  /* 0x7fffffff00058802 */ /* 0x000fe20000000f00 */
[----:B------:R-:W-:Y:S06]  /*0a80*/  @!P0 BRA `(.L_x_13) ;  /* 0x0000000000348947 */ /* 0x000fec0003800000 */
[----:B------:R-:W-:-:S13]  /*0a90*/  FSETP.GTU.FTZ.AND P0, PT, |R4|, +INF , PT ;  /* 0x7f8000000400780b */ /* 0x000fda0003f1c200 */
[----:B------:R-:W-:Y:S01]  /*0aa0*/  @P0 FADD.FTZ R5, R4, 1 ;  /* 0x3f80000004050421 */ /* 0x000fe20000010000 */
[----:B------:R-:W-:Y:S06]  /*0ab0*/  @P0 BRA `(.L_x_13) ;  /* 0x0000000000280947 */ /* 0x000fec0003800000 */
[----:B------:R-:W-:-:S13]  /*0ac0*/  FSETP.NEU.FTZ.AND P0, PT, |R4|, +INF , PT ;  /* 0x7f8000000400780b */ /* 0x000fda0003f1d200 */
[----:B------:R-:W-:-:S04]  /*0ad0*/  @P0 FFMA R6, R4, 1.84467440737095516160e+19, RZ ;  /* 0x5f80000004060823 */ /* 0x000fc800000000ff */
[----:B------:R-:W0:Y:S02]  /*0ae0*/  @P0 MUFU.RSQ R5, R6 ;  /* 0x0000000600050308 */ /* 0x000e240000001400 */
[----:B0-----:R-:W-:Y:S01]  /*0af0*/  @P0 FMUL.FTZ R7, R6, R5 ;  /* 0x0000000506070220 */ /* 0x001fe20000410000 */
[----:B------:R-:W-:Y:S01]  /*0b00*/  @P0 FMUL.FTZ R9, R5, 0.5 ;  /* 0x3f00000005090820 */ /* 0x000fe20000410000 */
[----:B------:R-:W-:Y:S02]  /*0b10*/  @!P0 IMAD.MOV.U32 R5, RZ, RZ, R4 ;  /* 0x000000ffff058224 */ /* 0x000fe400078e0004 */
[----:B------:R-:W-:-:S04]  /*0b20*/  @P0 FADD.FTZ R8, -R7, -RZ ;  /* 0x800000ff07080221 */ /* 0x000fc80000010100 */
[----:B------:R-:W-:-:S04]  /*0b30*/  @P0 FFMA R8, R7, R8, R6 ;  /* 0x0000000807080223 */ /* 0x000fc80000000006 */
[----:B------:R-:W-:-:S04]  /*0b40*/  @P0 FFMA R8, R8, R9, R7 ;  /* 0x0000000908080223 */ /* 0x000fc80000000007 */
[----:B------:R-:W-:-:S07]  /*0b50*/  @P0 FMUL.FTZ R5, R8, 2.3283064365386962891e-10 ;  /* 0x2f80000008050820 */ /* 0x000fce0000410000 */
.L_x_13:
[----:B------:R-:W-:Y:S01]  /*0b60*/  MOV R7, R5 ;  /* 0x0000000500077202 */ /* 0x000fe20000000f00 */
[----:B------:R-:W-:Y:S02]  /*0b70*/  HFMA2 R5, -RZ, RZ, 0, 0 ;  /* 0x00000000ff057431 */ /* 0x000fe400000001ff */
[----:B------:R-:W-:-:S04]  /*0b80*/  IMAD.MOV.U32 R4, RZ, RZ, R10 ;  /* 0x000000ffff047224 */ /* 0x000fc800078e000a */
[----:B------:R-:W-:Y:S05]  /*0b90*/  RET.REL.NODEC R4 `(_Z7genRaysP17curandStateXORWOWP3ray) ;  /* 0xfffffff404187950 */ /* 0x000fea0003c3ffff */
        .weak           $__internal_1_$__cuda_sm3x_div_rn_noftz_f32_slowpath
        .type           $__internal_1_$__cuda_sm3x_div_rn_noftz_f32_slowpath,@function
        .size           $__internal_1_$__cuda_sm3x_div_rn_noftz_f32_slowpath,(.L_x_120 - $__internal_1_$__cuda_sm3x_div_rn_noftz_f32_slowpath)
$__internal_1_$__cuda_sm3x_div_rn_noftz_f32_slowpath:
[----:B------:R-:W-:Y:S01]  /*0ba0*/  SHF.R.U32.HI R13, RZ, 0x17, R5 ;  /* 0x00000017ff0d7819 */ /* 0x000fe20000011605 */
[----:B------:R-:W-:Y:S01]  /*0bb0*/  BSSY.RECONVERGENT B1, `(.L_x_14) ;  /* 0x0000062000017945 */ /* 0x000fe20003800200 */
[----:B------:R-:W-:Y:S02]  /*0bc0*/  SHF.R.U32.HI R16, RZ, 0x17, R4 ;  /* 0x00000017ff107819 */ /* 0x000fe40000011604 */
[----:B------:R-:W-:Y:S02]  /*0bd0*/  LOP3.LUT R13, R13, 0xff, RZ, 0xc0, !PT ;  /* 0x000000ff0d0d7812 */ /* 0x000fe400078ec0ff */
[----:B------:R-:W-:-:S03]  /*0be0*/  LOP3.LUT R16, R16, 0xff, RZ, 0xc0, !PT ;  /* 0x000000ff10107812 */ /* 0x000fc600078ec0ff */
[----:B------:R-:W-:Y:S01]  /*0bf0*/  VIADD R19, R13, 0xffffffff ;  /* 0xffffffff0d137836 */ /* 0x000fe20000000000 */
[----:B------:R-:W-:-:S04]  /*0c00*/  IADD3 R18, PT, PT, R16, -0x1, RZ ;  /* 0xffffffff10127810 */ /* 0x000fc80007ffe0ff */
[----:B------:R-:W-:-:S04]  /*0c10*/  ISETP.GT.U32.AND P0, PT, R19, 0xfd, PT ;  /* 0x000000fd1300780c */ /* 0x000fc80003f04070 */
[----:B------:R-:W-:-:S13]  /*0c20*/  ISETP.GT.U32.OR P0, PT, R18, 0xfd, P0 ;  /* 0x000000fd1200780c */ /* 0x000fda0000704470 */
[----:B------:R-:W-:Y:S01]  /*0c30*/  @!P0 IMAD.MOV.U32 R9, RZ, RZ, RZ ;  /* 0x000000ffff098224 */ /* 0x000fe200078e00ff */
[----:B------:R-:W-:Y:S06]  /*0c40*/  @!P0 BRA `(.L_x_15) ;  /* 0x00000000005c8947 */ /* 0x000fec0003800000 */
[----:B------:R-:W-:Y:S02]  /*0c50*/  FSETP.GTU.FTZ.AND P0, PT, |R4|, +INF , PT ;  /* 0x7f8000000400780b */ /* 0x000fe40003f1c200 */
[----:B------:R-:W-:-:S04]  /*0c60*/  FSETP.GTU.FTZ.AND P1, PT, |R5|, +INF , PT ;  /* 0x7f8000000500780b */ /* 0x000fc80003f3c200 */
[----:B------:R-:W-:-:S13]  /*0c70*/  PLOP3.LUT P0, PT, P0, P1, PT, 0xf8, 0x8f ;  /* 0x00000000008f781c */ /* 0x000fda0000703f70 */
[----:B------:R-:W-:Y:S05]  /*0c80*/  @P0 BRA `(.L_x_16) ;  /* 0x00000004004c0947 */ /* 0x000fea0003800000 */
[----:B------:R-:W-:-:S13]  /*0c90*/  LOP3.LUT P0, RZ, R5, 0x7fffffff, R4, 0xc8, !PT ;  /* 0x7fffffff05ff7812 */ /* 0x000fda000780c804 */
[----:B------:R-:W-:Y:S05]  /*0ca0*/  @!P0 BRA `(.L_x_17) ;  /* 0x00000004003c8947 */ /* 0x000fea0003800000 */
[C---:B------:R-:W-:Y:S02]  /*0cb0*/  FSETP.NEU.FTZ.AND P2, PT, |R4|.reuse, +INF , PT ;  /* 0x7f8000000400780b */ /* 0x040fe40003f5d200 */
[----:B------:R-:W-:Y:S02]  /*0cc0*/  FSETP.NEU.FTZ.AND P1, PT, |R5|, +INF , PT ;  /* 0x7f8000000500780b */ /* 0x000fe40003f3d200 */
[----:B------:R-:W-:-:S11]  /*0cd0*/  FSETP.NEU.FTZ.AND P0, PT, |R4|, +INF , PT ;  /* 0x7f8000000400780b */ /* 0x000fd60003f1d200 */
[----:B------:R-:W-:Y:S05]  /*0ce0*/  @!P1 BRA !P2, `(.L_x_17) ;  /* 0x00000004002c9947 */ /* 0x000fea0005000000 */
[----:B------:R-:W-:-:S04]  /*0cf0*/  LOP3.LUT P2, RZ, R4, 0x7fffffff, RZ, 0xc0, !PT ;  /* 0x7fffffff04ff7812 */ /* 0x000fc8000784c0ff */
[----:B------:R-:W-:-:S13]  /*0d00*/  PLOP3.LUT P1, PT, P1, P2, PT, 0x2f, 0xf2 ;  /* 0x0000000000f2781c */ /* 0x000fda0000f24577 */
[----:B------:R-:W-:Y:S05]  /*0d10*/  @P1 BRA `(.L_x_18) ;  /* 0x0000000400181947 */ /* 0x000fea0003800000 */
[----:B------:R-:W-:-:S04]  /*0d20*/  LOP3.LUT P1, RZ, R5, 0x7fffffff, RZ, 0xc0, !PT ;  /* 0x7fffffff05ff7812 */ /* 0x000fc8000782c0ff */
[----:B------:R-:W-:-:S13]  /*0d30*/  PLOP3.LUT P0, PT, P0, P1, PT, 0x2f, 0xf2 ;  /* 0x0000000000f2781c */ /* 0x000fda0000702577 */
[----:B------:R-:W-:Y:S05]  /*0d40*/  @P0 BRA `(.L_x_19) ;  /* 0x0000000400000947 */ /* 0x000fea0003800000 */
[----:B------:R-:W-:Y:S02]  /*0d50*/  ISETP.GE.AND P0, PT, R18, RZ, PT ;  /* 0x000000ff1200720c */ /* 0x000fe40003f06270 */
[----:B------:R-:W-:-:S11]  /*0d60*/  ISETP.GE.AND P1, PT, R19, RZ, PT ;  /* 0x000000ff1300720c */ /* 0x000fd60003f26270 */
[----:B------:R-:W-:Y:S01]  /*0d70*/  @P0 MOV R9, RZ ;  /* 0x000000ff00090202 */ /* 0x000fe20000000f00 */
[----:B------:R-:W-:Y:S02]  /*0d80*/  @!P0 IMAD.MOV.U32 R9, RZ, RZ, -0x40 ;  /* 0xffffffc0ff098424 */ /* 0x000fe400078e00ff */
[----:B------:R-:W-:Y:S01]  /*0d90*/  @!P0 FFMA R4, R4, 1.84467440737095516160e+19, RZ ;  /* 0x5f80000004048823 */ /* 0x000fe200000000ff */
[----:B------:R-:W-:Y:S02]  /*0da0*/  @!P1 FFMA R5, R5, 1.84467440737095516160e+19, RZ ;  /* 0x5f80000005059823 */ /* 0x000fe400000000ff */
[----:B------:R-:W-:-:S07]  /*0db0*/  @!P1 IADD3 R9, PT, PT, R9, 0x40, RZ ;  /* 0x0000004009099810 */ /* 0x000fce0007ffe0ff */
.L_x_15:
[----:B------:R-:W-:Y:S01]  /*0dc0*/  LEA R18, R13, 0xc0800000, 0x17 ;  /* 0xc08000000d127811 */ /* 0x000fe200078eb8ff */
[----:B------:R-:W-:Y:S01]  /*0dd0*/  BSSY.RECONVERGENT B2, `(.L_x_20) ;  /* 0x0000036000027945 */ /* 0x000fe20003800200 */
[----:B------:R-:W-:-:S03]  /*0de0*/  IADD3 R16, PT, PT, R16, -0x7f, RZ ;  /* 0xffffff8110107810 */ /* 0x000fc60007ffe0ff */
[----:B------:R-:W-:Y:S02]  /*0df0*/  IMAD.IADD R20, R5, 0x1, -R18 ;  /* 0x0000000105147824 */ /* 0x000fe400078e0a12 */
[C---:B------:R-:W-:Y:S01]  /*0e00*/  IMAD R4, R16.reuse, -0x800000, R4 ;  /* 0xff80000010047824 */ /* 0x040fe200078e0204 */
[----:B------:R-:W-:Y:S01]  /*0e10*/  IADD3 R16, PT, PT, R16, 0x7f, -R13 ;  /* 0x0000007f10107810 */ /* 0x000fe20007ffe80d */
[----:B------:R-:W0:Y:S01]  /*0e20*/  MUFU.RCP R18, R20 ;  /* 0x0000001400127308 */ /* 0x000e220000001000 */
[----:B------:R-:W-:-:S03]  /*0e30*/  FADD.FTZ R19, -R20, -RZ ;  /* 0x800000ff14137221 */ /* 0x000fc60000010100 */
[----:B------:R-:W-:Y:S02]  /*0e40*/  IMAD.IADD R16, R16, 0x1, R9 ;  /* 0x0000000110107824 */ /* 0x000fe400078e0209 */
[----:B0-----:R-:W-:-:S04]  /*0e50*/  FFMA R5, R18, R19, 1 ;  /* 0x3f80000012057423 */ /* 0x001fc80000000013 */
[----:B------:R-:W-:-:S04]  /*0e60*/  FFMA R5, R18, R5, R18 ;  /* 0x0000000512057223 */ /* 0x000fc80000000012 */
[----:B------:R-:W-:-:S04]  /*0e70*/  FFMA R18, R4, R5, RZ ;  /* 0x0000000504127223 */ /* 0x000fc800000000ff */
[----:B------:R-:W-:-:S04]  /*0e80*/  FFMA R21, R19, R18, R4 ;  /* 0x0000001213157223 */ /* 0x000fc80000000004 */
[----:B------:R-:W-:-:S04]  /*0e90*/  FFMA R18, R5, R21, R18 ;  /* 0x0000001505127223 */ /* 0x000fc80000000012 */
[----:B------:R-:W-:-:S04]  /*0ea0*/  FFMA R19, R19, R18, R4 ;  /* 0x0000001213137223 */ /* 0x000fc80000000004 */
[----:B------:R-:W-:-:S05]  /*0eb0*/  FFMA R4, R5, R19, R18 ;  /* 0x0000001305047223 */ /* 0x000fca0000000012 */
[----:B------:R-:W-:-:S04]  /*0ec0*/  SHF.R.U32.HI R13, RZ, 0x17, R4 ;  /* 0x00000017ff0d7819 */ /* 0x000fc80000011604 */
[----:B------:R-:W-:-:S04]  /*0ed0*/  LOP3.LUT R13, R13, 0xff, RZ, 0xc0, !PT ;  /* 0x000000ff0d0d7812 */ /* 0x000fc800078ec0ff */
[----:B------:R-:W-:-:S05]  /*0ee0*/  IADD3 R13, PT, PT, R13, R16, RZ ;  /* 0x000000100d0d7210 */ /* 0x000fca0007ffe0ff */
[----:B------:R-:W-:-:S05]  /*0ef0*/  VIADD R9, R13, 0xffffffff ;  /* 0xffffffff0d097836 */ /* 0x000fca0000000000 */
[----:B------:R-:W-:-:S13]  /*0f00*/  ISETP.GE.U32.AND P0, PT, R9, 0xfe, PT ;  /* 0x000000fe0900780c */ /* 0x000fda0003f06070 */
[----:B------:R-:W-:Y:S05]  /*0f10*/  @!P0 BRA `(.L_x_21) ;  /* 0x0000000000808947 */ /* 0x000fea0003800000 */
[----:B------:R-:W-:-:S13]  /*0f20*/  ISETP.GT.AND P0, PT, R13, 0xfe, PT ;  /* 0x000000fe0d00780c */ /* 0x000fda0003f04270 */
[----:B------:R-:W-:Y:S05]  /*0f30*/  @P0 BRA `(.L_x_22) ;  /* 0x00000000006c0947 */ /* 0x000fea0003800000 */
[----:B------:R-:W-:-:S13]  /*0f40*/  ISETP.GE.AND P0, PT, R13, 0x1, PT ;  /* 0x000000010d00780c */ /* 0x000fda0003f06270 */
[----:B------:R-:W-:Y:S05]  /*0f50*/  @P0 BRA `(.L_x_23) ;  /* 0x0000000000740947 */ /* 0x000fea0003800000 */
[----:B------:R-:W-:Y:S02]  /*0f60*/  ISETP.GE.AND P0, PT, R13, -0x18, PT ;  /* 0xffffffe80d00780c */ /* 0x000fe40003f06270 */
[----:B------:R-:W-:-:S11]  /*0f70*/  LOP3.LUT R4, R4, 0x80000000, RZ, 0xc0, !PT ;  /* 0x8000000004047812 */ /* 0x000fd600078ec0ff */
[----:B------:R-:W-:Y:S05]  /*0f80*/  @!P0 BRA `(.L_x_23) ;  /* 0x0000000000688947 */ /* 0x000fea0003800000 */
[-CC-:B------:R-:W-:Y:S01]  /*0f90*/  FFMA.RZ R9, R5, R19.reuse, R18.reuse ;  /* 0x0000001305097223 */ /* 0x180fe2000000c012 */
[C---:B------:R-:W-:Y:S02]  /*0fa0*/  ISETP.NE.AND P2, PT, R13.reuse, RZ, PT ;  /* 0x000000ff0d00720c */ /* 0x040fe40003f45270 */
[----:B------:R-:W-:Y:S02]  /*0fb0*/  ISETP.NE.AND P1, PT, R13, RZ, PT ;  /* 0x000000ff0d00720c */ /* 0x000fe40003f25270 */
[----:B------:R-:W-:Y:S01]  /*0fc0*/  LOP3.LUT R16, R9, 0x7fffff, RZ, 0xc0, !PT ;  /* 0x007fffff09107812 */ /* 0x000fe200078ec0ff */
[CCC-:B------:R-:W-:Y:S01]  /*0fd0*/  FFMA.RP R9, R5.reuse, R19.reuse, R18.reuse ;  /* 0x0000001305097223 */ /* 0x1c0fe20000008012 */
[----:B------:R-:W-:Y:S01]  /*0fe0*/  FFMA.RM R18, R5, R19, R18 ;  /* 0x0000001305127223 */ /* 0x000fe20000004012 */
[----:B------:R-:W-:Y:S01]  /*0ff0*/  IADD3 R5, PT, PT, R13, 0x20, RZ ;  /* 0x000000200d057810 */ /* 0x000fe20007ffe0ff */
[----:B------:R-:W-:Y:S01]  /*1000*/  IMAD.MOV R13, RZ, RZ, -R13 ;  /* 0x000000ffff0d7224 */ /* 0x000fe200078e0a0d */
[----:B------:R-:W-:-:S02]  /*1010*/  LOP3.LUT R16, R16, 0x800000, RZ, 0xfc, !PT ;  /* 0x0080000010107812 */ /* 0x000fc400078efcff */
[----:B------:R-:W-:Y:S02]  /*1020*/  FSETP.NEU.FTZ.AND P0, PT, R9, R18, PT ;  /* 0x000000120900720b */ /* 0x000fe40003f1d000 */
[----:B------:R-:W-:Y:S02]  /*1030*/  SHF.L.U32 R5, R16, R5, RZ ;  /* 0x0000000510057219 */ /* 0x000fe400000006ff */
[----:B------:R-:W-:Y:S02]  /*1040*/  SEL R9, R13, RZ, P2 ;  /* 0x000000ff0d097207 */ /* 0x000fe40001000000 */
[----:B------:R-:W-:Y:S02]  /*1050*/  ISETP.NE.AND P1, PT, R5, RZ, P1 ;  /* 0x000000ff0500720c */ /* 0x000fe40000f25270 */
[----:B------:R-:W-:Y:S02]  /*1060*/  SHF.R.U32.HI R9, RZ, R9, R16 ;  /* 0x00000009ff097219 */ /* 0x000fe40000011610 */
[----:B------:R-:W-:-:S02]  /*1070*/  PLOP3.LUT P0, PT, P0, P1, PT, 0xf8, 0x8f ;  /* 0x00000000008f781c */ /* 0x000fc40000703f70 */
[----:B------:R-:W-:Y:S02]  /*1080*/  SHF.R.U32.HI R16, RZ, 0x1, R9 ;  /* 0x00000001ff107819 */ /* 0x000fe40000011609 */
[----:B------:R-:W-:-:S04]  /*1090*/  SEL R5, RZ, 0x1, !P0 ;  /* 0x00000001ff057807 */ /* 0x000fc80004000000 */
[----:B------:R-:W-:-:S04]  /*10a0*/  LOP3.LUT R18, R5, 0x1, R16, 0xf8, !PT ;  /* 0x0000000105127812 */ /* 0x000fc800078ef810 */
[----:B------:R-:W-:-:S04]  /*10b0*/  LOP3.LUT R9, R18, R9, RZ, 0xc0, !PT ;  /* 0x0000000912097212 */ /* 0x000fc800078ec0ff */
[----:B------:R-:W-:-:S04]  /*10c0*/  IADD3 R9, PT, PT, R16, R9, RZ ;  /* 0x0000000910097210 */ /* 0x000fc80007ffe0ff */
[----:B------:R-:W-:Y:S01]  /*10d0*/  LOP3.LUT R4, R9, R4, RZ, 0xfc, !PT ;  /* 0x0000000409047212 */ /* 0x000fe200078efcff */
[----:B------:R-:W-:Y:S06]  /*10e0*/  BRA `(.L_x_23) ;  /* 0x0000000000107947 */ /* 0x000fec0003800000 */
.L_x_22:
[----:B------:R-:W-:-:S04]  /*10f0*/  LOP3.LUT R4, R4, 0x80000000, RZ, 0xc0, !PT ;  /* 0x8000000004047812 */ /* 0x000fc800078ec0ff */
[----:B------:R-:W-:Y:S01]  /*1100*/  LOP3.LUT R4, R4, 0x7f800000, RZ, 0xfc, !PT ;  /* 0x7f80000004047812 */ /* 0x000fe200078efcff */
[----:B------:R-:W-:Y:S06]  /*1110*/  BRA `(.L_x_23) ;  /* 0x0000000000047947 */ /* 0x000fec0003800000 */
.L_x_21:
[----:B------:R-:W-:-:S07]  /*1120*/  IMAD R4, R16, 0x800000, R4 ;  /* 0x0080000010047824 */ /* 0x000fce00078e0204 */
.L_x_23:
[----:B------:R-:W-:Y:S05]  /*1130*/  BSYNC.RECONVERGENT B2 ;  /* 0x0000000000027941 */ /* 0x000fea0003800200 */
.L_x_20:
[----:B------:R-:W-:Y:S05]  /*1140*/  BRA `(.L_x_24) ;  /* 0x0000000000207947 */ /* 0x000fea0003800000 */
.L_x_19:
[----:B------:R-:W-:-:S04]  /*1150*/  LOP3.LUT R4, R5, 0x80000000, R4, 0x48, !PT ;  /* 0x8000000005047812 */ /* 0x000fc800078e4804 */
[----:B------:R-:W-:Y:S01]  /*1160*/  LOP3.LUT R4, R4, 0x7f800000, RZ, 0xfc, !PT ;  /* 0x7f80000004047812 */ /* 0x000fe200078efcff */
[----:B------:R-:W-:Y:S06]  /*1170*/  BRA `(.L_x_24) ;  /* 0x0000000000147947 */ /* 0x000fec0003800000 */
.L_x_18:
[----:B------:R-:W-:Y:S01]  /*1180*/  LOP3.LUT R4, R5, 0x80000000, R4, 0x48, !PT ;  /* 0x8000000005047812 */ /* 0x000fe200078e4804 */
[----:B------:R-:W-:Y:S06]  /*1190*/  BRA `(.L_x_24) ;  /* 0x00000000000c7947 */ /* 0x000fec0003800000 */
.L_x_17:
[----:B------:R-:W0:Y:S01]  /*11a0*/  MUFU.RSQ R4, -QNAN ;  /* 0xffc0000000047908 */ /* 0x000e220000001400 */
[----:B------:R-:W-:Y:S05]  /*11b0*/  BRA `(.L_x_24) ;  /* 0x0000000000047947 */ /* 0x000fea0003800000 */
.L_x_16:
[----:B------:R-:W-:-:S07]  /*11c0*/  FADD.FTZ R4, R4, R5 ;  /* 0x0000000504047221 */ /* 0x000fce0000010000 */
.L_x_24:
[----:B------:R-:W-:Y:S05]  /*11d0*/  BSYNC.RECONVERGENT B1 ;  /* 0x0000000000017941 */ /* 0x000fea0003800200 */
.L_x_14:
[----:B------:R-:W-:Y:S01]  /*11e0*/  HFMA2 R5, -RZ, RZ, 0, 0 ;  /* 0x00000000ff057431 */ /* 0x000fe200000001ff */
[----:B0-----:R-:W-:Y:S01]  /*11f0*/  MOV R9, R4 ;  /* 0x0000000400097202 */ /* 0x001fe20000000f00 */
[----:B------:R-:W-:-:S04]  /*1200*/  IMAD.MOV.U32 R4, RZ, RZ, R15 ;  /* 0x000000ffff047224 */ /* 0x000fc800078e000f */
[----:B------:R-:W-:Y:S05]  /*1210*/  RET.REL.NODEC R4 `(_Z7genRaysP17curandStateXORWOWP3ray) ;  /* 0xffffffec04787950 */ /* 0x000fea0003c3ffff */
.L_x_25:
[----:B------:R-:W-:-:S00]  /*1220*/  BRA `(.L_x_25) ;  /* 0xfffffffc00fc7947 */ /* 0x000fc0000383ffff */
[----:B------:R-:W-:-:S00]  /*1230*/  NOP ;  /* 0x0000000000007918 */ /* 0x000fc00000000000 */
        /* <DEDUP_REMOVED lines=12> */
.L_x_120:


//--------------------- .text._Z5traceP17curandStateXORWOWP3rayP3objP4vec3 --------------------------
	.section	.text._Z5traceP17curandStateXORWOWP3rayP3objP4vec3,"ax",@progbits
	.align	128
        .global         _Z5traceP17curandStateXORWOWP3rayP3objP4vec3
        .type           _Z5traceP17curandStateXORWOWP3rayP3objP4vec3,@function
        .size           _Z5traceP17curandStateXORWOWP3rayP3objP4vec3,(.L_x_122 - _Z5traceP17curandStateXORWOWP3rayP3objP4vec3)
        .other          _Z5traceP17curandStateXORWOWP3rayP3objP4vec3,@"STO_CUDA_ENTRY STV_DEFAULT"
_Z5traceP17curandStateXORWOWP3rayP3objP4vec3:
.text._Z5traceP17curandStateXORWOWP3rayP3objP4vec3:
[----:B------:R-:W-:Y:S01]  /*0000*/  LDC R1, c[0x0][0x37c] ;  /* 0x0000df00ff017b82 */ /* 0x000fe20000000800 */
[----:B------:R-:W0:Y:S01]  /*0010*/  S2R R32, SR_TID.X ;  /* 0x0000000000207919 */ /* 0x000e220000002100 */
[----:B------:R-:W0:Y:S01]  /*0020*/  LDCU UR4, c[0x0][0x360] ;  /* 0x00006c00ff0477ac */ /* 0x000e220008000800 */
[----:B------:R-:W0:Y:S02]  /*0030*/  S2R R3, SR_CTAID.X ;  /* 0x0000000000037919 */ /* 0x000e240000002500 */
[----:B0-----:R-:W-:-:S05]  /*0040*/  IMAD R32, R3, UR4, R32 ;  /* 0x0000000403207c24 */ /* 0x001fca000f8e0220 */
[----:B------:R-:W-:-:S13]  /*0050*/  ISETP.GT.AND P0, PT, R32, 0x57e40, PT ;  /* 0x00057e402000780c */ /* 0x000fda0003f04270 */
[----:B------:R-:W-:Y:S05]  /*0060*/  @P0 EXIT ;  /* 0x000000000000094d */ /* 0x000fea0003800000 */
[----:B------:R-:W0:Y:S01]  /*0070*/  LDC.64 R18, c[0x0][0x388] ;  /* 0x0000e200ff127b82 */ /* 0x000e220000000a00 */
[----:B------:R-:W1:Y:S01]  /*0080*/  LDCU.64 UR4, c[0x0][0x358] ;  /* 0x00006b00ff0477ac */ /* 0x000e620008000a00 */
[----:B0-----:R-:W-:-:S05]  /*0090*/  IMAD.WIDE R18, R32, 0x24, R18 ;  /* 0x0000002420127825 */ /* 0x001fca00078e0212 */
[----:B-1----:R-:W2:Y:S04]  /*00a0*/  LDG.E R31, desc[UR4][R18.64+0x1c] ;  /* 0x00001c04121f7981 */ /* 0x002ea8000c1e1900 */
[----:B------:R-:W3:Y:S04]  /*00b0*/  LDG.E R30, desc[UR4][R18.64+0x18] ;  /* 0x00001804121e7981 */ /* 0x000ee8000c1e1900 */
[----:B------:R-:W4:Y:S01]  /*00c0*/  LDG.E R29, desc[UR4][R18.64+0x20] ;  /* 0x00002004121d7981 */ /* 0x000f22000c1e1900 */
[----:B------:R-:W-:Y:S01]  /*00d0*/  BSSY.RECONVERGENT B0, `(.L_x_26) ;  /* 0x000000f000007945 */ /* 0x000fe20003800200 */
[----:B--2---:R-:W-:-:S04]  /*00e0*/  FMUL R3, R31, R31 ;  /* 0x0000001f1f037220 */ /* 0x004fc80000400000 */
[----:B---3--:R-:W-:-:S04]  /*00f0*/  FFMA R0, R30, R30, R3 ;  /* 0x0000001e1e007223 */ /* 0x008fc80000000003 */
[----:B----4-:R-:W-:-:S04]  /*0100*/  FFMA R2, R29, R29, R0 ;  /* 0x0000001d1d027223 */ /* 0x010fc80000000000 */
[----:B------:R0:W1:Y:S01]  /*0110*/  MUFU.RSQ R3, R2 ;  /* 0x0000000200037308 */ /* 0x0000620000001400 */
[----:B------:R-:W-:-:S04]  /*0120*/  IADD3 R0, PT, PT, R2, -0xd000000, RZ ;  /* 0xf300000002007810 */ /* 0x000fc80007ffe0ff */
[----:B------:R-:W-:-:S13]  /*0130*/  ISETP.GT.U32.AND P0, PT, R0, 0x727fffff, PT ;  /* 0x727fffff0000780c */ /* 0x000fda0003f04070 */
[----:B01----:R-:W-:Y:S05]  /*0140*/  @!P0 BRA `(.L_x_27) ;  /* 0x00000000000c8947 */ /* 0x003fea0003800000 */
[----:B------:R-:W-:-:S07]  /*0150*/  MOV R0, 0x170 ;  /* 0x0000017000007802 */ /* 0x000fce0000000f00 */
[----:B------:R-:W-:Y:S05]  /*0160*/  CALL.REL.NOINC `($__internal_2_$__cuda_sm20_sqrt_rn_f32_slowpath) ;  /* 0x0000002800dc7944 */ /* 0x000fea0003c00000 */
[----:B------:R-:W-:Y:S05]  /*0170*/  BRA `(.L_x_28) ;  /* 0x0000000000107947 */ /* 0x000fea0003800000 */
.L_x_27:
[----:B------:R-:W-:Y:S01]  /*0180*/  FMUL.FTZ R35, R2, R3 ;  /* 0x0000000302237220 */ /* 0x000fe20000410000 */
[----:B------:R-:W-:-:S03]  /*0190*/  FMUL.FTZ R3, R3, 0.5 ;  /* 0x3f00000003037820 */ /* 0x000fc60000410000 */
[----:B------:R-:W-:-:S04]  /*01a0*/  FFMA R2, -R35, R35, R2 ;  /* 0x0000002323027223 */ /* 0x000fc80000000102 */
[----:B------:R-:W-:-:S07]  /*01b0*/  FFMA R35, R2, R3, R35 ;  /* 0x0000000302237223 */ /* 0x000fce0000000023 */
.L_x_28:
[----:B------:R-:W-:Y:S05]  /*01c0*/  BSYNC.RECONVERGENT B0 ;  /* 0x0000000000007941 */ /* 0x000fea0003800200 */
.L_x_26:
[----:B------:R-:W0:Y:S01]  /*01d0*/  F2F.F64.F32 R2, R35 ;  /* 0x0000002300027310 */ /* 0x000e220000201800 */
[----:B------:R-:W-:Y:S01]  /*01e0*/  UMOV UR6, 0x47ae147b ;  /* 0x47ae147b00067882 */ /* 0x000fe20000000000 */
[----:B------:R-:W-:Y:S02]  /*01f0*/  UMOV UR7, 0x3f847ae1 ;  /* 0x3f847ae100077882 */ /* 0x000fe40000000000 */
[----:B0-----:R-:W-:-:S14]  /*0200*/  DSETP.GEU.AND P0, PT, R2, UR6, PT ;  /* 0x0000000602007e2a */ /* 0x001fdc000bf0e000 */
[----:B------:R-:W-:Y:S05]  /*0210*/  @!P0 EXIT ;  /* 0x000000000000894d */ /* 0x000fea0003800000 */
[----:B------:R-:W0:Y:S02]  /*0220*/  LDC.64 R2, c[0x0][0x390] ;  /* 0x0000e400ff027b82 */ /* 0x000e240000000a00 */
[----:B0-----:R-:W2:Y:S01]  /*0230*/  LDG.E R0, desc[UR4][R2.64] ;  /* 0x0000000402007981 */ /* 0x001ea2000c1e1900 */
[----:B------:R-:W-:Y:S02]  /*0240*/  CS2R R6, SRZ ;  /* 0x0000000000067805 */ /* 0x000fe4000001ff00 */
[----:B------:R-:W-:Y:S02]  /*0250*/  MOV R5, RZ ;  /* 0x000000ff00057202 */ /* 0x000fe40000000f00 */
[----:B------:R-:W-:Y:S02]  /*0260*/  MOV R16, 0xbf800000 ;  /* 0xbf80000000107802 */ /* 0x000fe40000000f00 */
[----:B--2---:R-:W-:-:S13]  /*0270*/  ISETP.NE.AND P0, PT, R0, 0x1, PT ;  /* 0x000000010000780c */ /* 0x004fda0003f05270 */
[----:B------:R-:W-:Y:S05]  /*0280*/  @P0 BRA `(.L_x_29) ;  /* 0x00000008004c0947 */ /* 0x000fea0003800000 */
[----:B------:R-:W2:Y:S04]  /*0290*/  LDG.E R11, desc[UR4][R2.64+0x8] ;  /* 0x00000804020b7981 */ /* 0x000ea8000c1e1900 */
[----:B------:R-:W2:Y:S04]  /*02a0*/  LDG.E R12, desc[UR4][R18.64+0x4] ;  /* 0x00000404120c7981 */ /* 0x000ea8000c1e1900 */
[----:B------:R-:W3:Y:S04]  /*02b0*/  LDG.E R13, desc[UR4][R2.64+0x4] ;  /* 0x00000404020d7981 */ /* 0x000ee8000c1e1900 */
[----:B------:R-:W4:Y:S04]  /*02c0*/  LDG.E R17, desc[UR4][R18.64+0x10] ;  /* 0x0000100412117981 */ /* 0x000f28000c1e1900 */
[----:B------:R-:W3:Y:S04]  /*02d0*/  LDG.E R14, desc[UR4][R18.64] ;  /* 0x00000004120e7981 */ /* 0x000ee8000c1e1900 */
[----:B------:R-:W5:Y:S04]  /*02e0*/  LDG.E R9, desc[UR4][R2.64+0xc] ;  /* 0x00000c0402097981 */ /* 0x000f68000c1e1900 */
[----:B------:R-:W5:Y:S04]  /*02f0*/  LDG.E R10, desc[UR4][R18.64+0x8] ;  /* 0x00000804120a7981 */ /* 0x000f68000c1e1900 */
[----:B------:R-:W5:Y:S04]  /*0300*/  LDG.E R21, desc[UR4][R18.64+0xc] ;  /* 0x00000c0412157981 */ /* 0x000f68000c1e1900 */
[----:B------:R-:W5:Y:S04]  /*0310*/  LDG.E R15, desc[UR4][R18.64+0x14] ;  /* 0x00001404120f7981 */ /* 0x000f68000c1e1900 */
[----:B------:R-:W5:Y:S01]  /*0320*/  LDG.E R24, desc[UR4][R2.64+0x10] ;  /* 0x0000100402187981 */ /* 0x000f62000c1e1900 */
[----:B------:R-:W-:Y:S01]  /*0330*/  BSSY.RECONVERGENT B2, `(.L_x_29) ;  /* 0x0000088000027945 */ /* 0x000fe20003800200 */
[----:B--2---:R-:W-:-:S04]  /*0340*/  FADD R8, R12, -R11 ;  /* 0x8000000b0c087221 */ /* 0x004fc80000000000 */
[-C--:B------:R-:W-:Y:S01]  /*0350*/  FMUL R23, R8, R8.reuse ;  /* 0x0000000808177220 */ /* 0x080fe20000400000 */
[C---:B----4-:R-:W-:Y:S01]  /*0360*/  FMUL R0, R17.reuse, R17 ;  /* 0x0000001111007220 */ /* 0x050fe20000400000 */
[----:B------:R-:W-:Y:S01]  /*0370*/  FMUL R8, R17, R8 ;  /* 0x0000000811087220 */ /* 0x000fe20000400000 */
[----:B---3--:R-:W-:-:S04]  /*0380*/  FADD R4, R14, -R13 ;  /* 0x8000000d0e047221 */ /* 0x008fc80000000000 */
[-C--:B------:R-:W-:Y:S01]  /*0390*/  FFMA R23, R4, R4.reuse, R23 ;  /* 0x0000000404177223 */ /* 0x080fe20000000017 */
[----:B-----5:R-:W-:Y:S01]  /*03a0*/  FADD R22, R10, -R9 ;  /* 0x800000090a167221 */ /* 0x020fe20000000000 */
[C---:B------:R-:W-:Y:S01]  /*03b0*/  FFMA R0, R21.reuse, R21, R0 ;  /* 0x0000001515007223 */ /* 0x040fe20000000000 */
[----:B------:R-:W-:Y:S02]  /*03c0*/  FFMA R8, R21, R4, R8 ;  /* 0x0000000415087223 */ /* 0x000fe40000000008 */
[-C--:B------:R-:W-:Y:S01]  /*03d0*/  FFMA R23, R22, R22.reuse, R23 ;  /* 0x0000001616177223 */ /* 0x080fe20000000017 */
[C---:B------:R-:W-:Y:S01]  /*03e0*/  FFMA R20, R15.reuse, R15, R0 ;  /* 0x0000000f0f147223 */ /* 0x040fe20000000000 */
[----:B------:R-:W-:-:S03]  /*03f0*/  FFMA R8, R15, R22, R8 ;  /* 0x000000160f087223 */ /* 0x000fc60000000008 */
[----:B------:R-:W-:Y:S01]  /*0400*/  FMUL R0, R20, -4 ;  /* 0xc080000014007820 */ /* 0x000fe20000400000 */
[----:B------:R-:W-:Y:S01]  /*0410*/  FFMA R23, -R24, R24, R23 ;  /* 0x0000001818177223 */ /* 0x000fe20000000117 */
[----:B------:R-:W-:-:S03]  /*0420*/  FADD R8, R8, R8 ;  /* 0x0000000808087221 */ /* 0x000fc60000000000 */
[----:B------:R-:W-:-:S04]  /*0430*/  FMUL R23, R23, R0 ;  /* 0x0000000017177220 */ /* 0x000fc80000400000 */
[----:B------:R-:W-:-:S05]  /*0440*/  FFMA R2, R8, R8, R23 ;  /* 0x0000000808027223 */ /* 0x000fca0000000017 */
[----:B------:R-:W-:-:S13]  /*0450*/  FSETP.GEU.AND P0, PT, R2, RZ, PT ;  /* 0x000000ff0200720b */ /* 0x000fda0003f0e000 */
[----:B------:R-:W-:Y:S05]  /*0460*/  @!P0 BRA `(.L_x_30) ;  /* 0x0000000400d08947 */ /* 0x000fea0003800000 */
[----:B------:R-:W-:Y:S01]  /*0470*/  IADD3 R0, PT, PT, R2, -0xd000000, RZ ;  /* 0xf300000002007810 */ /* 0x000fe20007ffe0ff */
[----:B------:R0:W1:Y:S01]  /*0480*/  MUFU.RSQ R3, R2 ;  /* 0x0000000200037308 */ /* 0x0000620000001400 */
[----:B------:R-:W-:Y:S02]  /*0490*/  BSSY.RECONVERGENT B0, `(.L_x_31) ;  /* 0x000000b000007945 */ /* 0x000fe40003800200 */
[----:B------:R-:W-:-:S13]  /*04a0*/  ISETP.GT.U32.AND P0, PT, R0, 0x727fffff, PT ;  /* 0x727fffff0000780c */ /* 0x000fda0003f04070 */
[----:B0-----:R-:W-:Y:S05]  /*04b0*/  @!P0 BRA `(.L_x_32) ;  /* 0x0000000000108947 */ /* 0x001fea0003800000 */
[----:B------:R-:W-:-:S07]  /*04c0*/  MOV R0, 0x4e0 ;  /* 0x000004e000007802 */ /* 0x000fce0000000f00 */
[----:B-1----:R-:W-:Y:S05]  /*04d0*/  CALL.REL.NOINC `($__internal_2_$__cuda_sm20_sqrt_rn_f32_slowpath) ;  /* 0x0000002800007944 */ /* 0x002fea0003c00000 */
[----:B------:R-:W-:Y:S01]  /*04e0*/  MOV R5, R35 ;  /* 0x0000002300057202 */ /* 0x000fe20000000f00 */
[----:B------:R-:W-:Y:S06]  /*04f0*/  BRA `(.L_x_33) ;  /* 0x0000000000107947 */ /* 0x000fec0003800000 */
.L_x_32:
[----:B-1----:R-:W-:Y:S01]  /*0500*/  FMUL.FTZ R5, R2, R3 ;  /* 0x0000000302057220 */ /* 0x002fe20000410000 */
[----:B------:R-:W-:-:S03]  /*0510*/  FMUL.FTZ R3, R3, 0.5 ;  /* 0x3f00000003037820 */ /* 0x000fc60000410000 */
[----:B------:R-:W-:-:S04]  /*0520*/  FFMA R2, -R5, R5, R2 ;  /* 0x0000000505027223 */ /* 0x000fc80000000102 */
[----:B------:R-:W-:-:S07]  /*0530*/  FFMA R5, R2, R3, R5 ;  /* 0x0000000302057223 */ /* 0x000fce0000000005 */
.L_x_33:
[----:B------:R-:W-:Y:S05]  /*0540*/  BSYNC.RECONVERGENT B0 ;  /* 0x0000000000007941 */ /* 0x000fea0003800200 */
.L_x_31:
[----:B------:R-:W0:Y:S01]  /*0550*/  MUFU.RCP R3, R20 ;  /* 0x0000001400037308 */ /* 0x000e220000001000 */
[----:B------:R-:W-:Y:S01]  /*0560*/  FADD R0, -R8, -R5 ;  /* 0x8000000508007221 */ /* 0x000fe20000000100 */
[----:B------:R-:W-:Y:S03]  /*0570*/  BSSY.RECONVERGENT B3, `(.L_x_34) ;  /* 0x000000d000037945 */ /* 0x000fe60003800200 */
[----:B------:R-:W-:-:S04]  /*0580*/  FMUL R0, R0, 0.5 ;  /* 0x3f00000000007820 */ /* 0x000fc80000400000 */
[----:B------:R-:W1:Y:S01]  /*0590*/  FCHK P0, R0, R20 ;  /* 0x0000001400007302 */ /* 0x000e620000000000 */
[----:B0-----:R-:W-:-:S04]  /*05a0*/  FFMA R2, -R20, R3, 1 ;  /* 0x3f80000014027423 */ /* 0x001fc80000000103 */
[----:B------:R-:W-:-:S04]  /*05b0*/  FFMA R3, R3, R2, R3 ;  /* 0x0000000203037223 */ /* 0x000fc80000000003 */
[----:B------:R-:W-:-:S04]  /*05c0*/  FFMA R16, R0, R3, RZ ;  /* 0x0000000300107223 */ /* 0x000fc800000000ff */
[----:B------:R-:W-:-:S04]  /*05d0*/  FFMA R2, -R20, R16, R0 ;  /* 0x0000001014027223 */ /* 0x000fc80000000100 */
[----:B------:R-:W-:Y:S01]  /*05e0*/  FFMA R16, R3, R2, R16 ;  /* 0x0000000203107223 */ /* 0x000fe20000000010 */
[----:B-1----:R-:W-:Y:S06]  /*05f0*/  @!P0 BRA `(.L_x_35) ;  /* 0x0000000000108947 */ /* 0x002fec0003800000 */
[----:B------:R-:W-:Y:S02]  /*0600*/  MOV R37, R20 ;  /* 0x0000001400257202 */ /* 0x000fe40000000f00 */
[----:B------:R-:W-:-:S07]  /*0610*/  MOV R34, 0x630 ;  /* 0x0000063000227802 */ /* 0x000fce0000000f00 */
[----:B------:R-:W-:Y:S05]  /*0620*/  CALL.REL.NOINC `($__internal_3_$__cuda_sm3x_div_rn_noftz_f32_slowpath) ;  /* 0x0000002800047944 */ /* 0x000fea0003c00000 */
[----:B------:R-:W-:-:S07]  /*0630*/  MOV R16, R0 ;  /* 0x0000000000107202 */ /* 0x000fce0000000f00 */
.L_x_35:
[----:B------:R-:W-:Y:S05]  /*0640*/  BSYNC.RECONVERGENT B3 ;  /* 0x0000000000037941 */ /* 0x000fea0003800200 */
.L_x_34:
[----:B------:R-:W0:Y:S01]  /*0650*/  MUFU.RCP R3, R20 ;  /* 0x0000001400037308 */ /* 0x000e220000001000 */
[----:B------:R-:W-:Y:S01]  /*0660*/  FADD R5, -R8, R5 ;  /* 0x0000000508057221 */ /* 0x000fe20000000100 */
        /* <DEDUP_REMOVED lines=10> */
[----:B------:R-:W-:Y:S02]  /*0710*/  MOV R37, R20 ;  /* 0x0000001400257202 */ /* 0x000fe40000000f00 */
[----:B------:R-:W-:-:S07]  /*0720*/  MOV R34, 0x740 ;  /* 0x0000074000227802 */ /* 0x000fce0000000f00 */
[----:B------:R-:W-:Y:S05]  /*0730*/  CALL.REL.NOINC `($__internal_3_$__cuda_sm3x_div_rn_noftz_f32_slowpath) ;  /* 0x0000002400c07944 */ /* 0x000fea0003c00000 */
.L_x_37:
[----:B------:R-:W-:Y:S05]  /*0740*/  BSYNC.RECONVERGENT B3 ;  /* 0x0000000000037941 */ /* 0x000fea0003800200 */
.L_x_36:
[----:B------:R-:W-:Y:S01]  /*0750*/  FSETP.GEU.AND P0, PT, R16, RZ, PT ;  /* 0x000000ff1000720b */ /* 0x000fe20003f0e000 */
[----:B------:R-:W-:Y:S03]  /*0760*/  BSSY.RECONVERGENT B0, `(.L_x_38) ;  /* 0x0000017000007945 */ /* 0x000fe60003800200 */
[----:B------:R-:W-:-:S05]  /*0770*/  FSEL R16, R0, R16, !P0 ;  /* 0x0000001000107208 */ /* 0x000fca0004000000 */
[-C--:B------:R-:W-:Y:S01]  /*0780*/  FFMA R12, R17, R16.reuse, R12 ;  /* 0x00000010110c7223 */ /* 0x080fe2000000000c */
[-C--:B------:R-:W-:Y:S01]  /*0790*/  FFMA R14, R21, R16.reuse, R14 ;  /* 0x00000010150e7223 */ /* 0x080fe2000000000e */
[----:B------:R-:W-:Y:S02]  /*07a0*/  FFMA R10, R15, R16, R10 ;  /* 0x000000100f0a7223 */ /* 0x000fe4000000000a */
[----:B------:R-:W-:Y:S01]  /*07b0*/  FADD R11, -R11, R12 ;  /* 0x0000000c0b0b7221 */ /* 0x000fe20000000100 */
[----:B------:R-:W-:Y:S01]  /*07c0*/  FADD R13, -R13, R14 ;  /* 0x0000000e0d0d7221 */ /* 0x000fe20000000100 */
[----:B------:R-:W-:Y:S02]  /*07d0*/  FADD R9, -R9, R10 ;  /* 0x0000000a09097221 */ /* 0x000fe40000000100 */
[----:B------:R-:W-:-:S04]  /*07e0*/  FMUL R0, R11, R11 ;  /* 0x0000000b0b007220 */ /* 0x000fc80000400000 */
[----:B------:R-:W-:-:S04]  /*07f0*/  FFMA R0, R13, R13, R0 ;  /* 0x0000000d0d007223 */ /* 0x000fc80000000000 */
[----:B------:R-:W-:-:S04]  /*0800*/  FFMA R2, R9, R9, R0 ;  /* 0x0000000909027223 */ /* 0x000fc80000000000 */
[----:B------:R0:W1:Y:S01]  /*0810*/  MUFU.RSQ R3, R2 ;  /* 0x0000000200037308 */ /* 0x0000620000001400 */
[----:B------:R-:W-:-:S04]  /*0820*/  IADD3 R0, PT, PT, R2, -0xd000000, RZ ;  /* 0xf300000002007810 */ /* 0x000fc80007ffe0ff */
[----:B------:R-:W-:-:S13]  /*0830*/  ISETP.GT.U32.AND P0, PT, R0, 0x727fffff, PT ;  /* 0x727fffff0000780c */ /* 0x000fda0003f04070 */
[----:B01----:R-:W-:Y:S05]  /*0840*/  @!P0 BRA `(.L_x_39) ;  /* 0x0000000000108947 */ /* 0x003fea0003800000 */
[----:B------:R-:W-:-:S07]  /*0850*/  MOV R0, 0x870 ;  /* 0x0000087000007802 */ /* 0x000fce0000000f00 */
[----:B------:R-:W-:Y:S05]  /*0860*/  CALL.REL.NOINC `($__internal_2_$__cuda_sm20_sqrt_rn_f32_slowpath) ;  /* 0x00000024001c7944 */ /* 0x000fea0003c00000 */
[----:B------:R-:W-:Y:S01]  /*0870*/  MOV R8, R35 ;  /* 0x0000002300087202 */ /* 0x000fe20000000f00 */
[----:B------:R-:W-:Y:S06]  /*0880*/  BRA `(.L_x_40) ;  /* 0x0000000000107947 */ /* 0x000fec0003800000 */
.L_x_39:
[----:B------:R-:W-:Y:S01]  /*0890*/  FMUL.FTZ R8, R2, R3 ;  /* 0x0000000302087220 */ /* 0x000fe20000410000 */
[----:B------:R-:W-:-:S03]  /*08a0*/  FMUL.FTZ R0, R3, 0.5 ;  /* 0x3f00000003007820 */ /* 0x000fc60000410000 */
[----:B------:R-:W-:-:S04]  /*08b0*/  FFMA R3, -R8, R8, R2 ;  /* 0x0000000808037223 */ /* 0x000fc80000000102 */
[----:B------:R-:W-:-:S07]  /*08c0*/  FFMA R8, R3, R0, R8 ;  /* 0x0000000003087223 */ /* 0x000fce0000000008 */
.L_x_40:
[----:B------:R-:W-:Y:S05]  /*08d0*/  BSYNC.RECONVERGENT B0 ;  /* 0x0000000000007941 */ /* 0x000fea0003800200 */
.L_x_38:
        /* <DEDUP_REMOVED lines=9> */
[----:B------:R-:W-:Y:S02]  /*0970*/  MOV R0, R13 ;  /* 0x0000000d00007202 */ /* 0x000fe40000000f00 */
[----:B------:R-:W-:Y:S02]  /*0980*/  MOV R37, R8 ;  /* 0x0000000800257202 */ /* 0x000fe40000000f00 */
[----:B------:R-:W-:-:S07]  /*0990*/  MOV R34, 0x9b0 ;  /* 0x000009b000227802 */ /* 0x000fce0000000f00 */
[----:B------:R-:W-:Y:S05]  /*09a0*/  CALL.REL.NOINC `($__internal_3_$__cuda_sm3x_div_rn_noftz_f32_slowpath) ;  /* 0x0000002400247944 */ /* 0x000fea0003c00000 */
.L_x_42:
[----:B------:R-:W-:Y:S05]  /*09b0*/  BSYNC.RECONVERGENT B3 ;  /* 0x0000000000037941 */ /* 0x000fea0003800200 */
.L_x_41:
[----:B------:R-:W0:Y:S01]  /*09c0*/  MUFU.RCP R3, R8 ;  /* 0x0000000800037308 */ /* 0x000e220000001000 */
[----:B------:R-:W-:Y:S01]  /*09d0*/  BSSY.RECONVERGENT B3, `(.L_x_43) ;  /* 0x000000d000037945 */ /* 0x000fe20003800200 */
[----:B------:R-:W-:-:S06]  /*09e0*/  MOV R5, R0 ;  /* 0x0000000000057202 */ /* 0x000fcc0000000f00 */
        /* <DEDUP_REMOVED lines=11> */
.L_x_44:
[----:B------:R-:W-:Y:S05]  /*0aa0*/  BSYNC.RECONVERGENT B3 ;  /* 0x0000000000037941 */ /* 0x000fea0003800200 */
.L_x_43:
        /* <DEDUP_REMOVED lines=14> */
.L_x_46:
[----:B------:R-:W-:Y:S05]  /*0b90*/  BSYNC.RECONVERGENT B3 ;  /* 0x0000000000037941 */ /* 0x000fea0003800200 */
.L_x_45:
[----:B------:R-:W-:-:S07]  /*0ba0*/  MOV R7, R0 ;  /* 0x0000000000077202 */ /* 0x000fce0000000f00 */
.L_x_30:
[----:B------:R-:W-:Y:S05]  /*0bb0*/  BSYNC.RECONVERGENT B2 ;  /* 0x0000000000027941 */ /* 0x000fea0003800200 */
.L_x_29:
[----:B------:R-:W0:Y:S08]  /*0bc0*/  LDC.64 R2, c[0x0][0x390] ;  /* 0x0000e400ff027b82 */ /* 0x000e300000000a00 */
[----:B------:R-:W1:Y:S01]  /*0bd0*/  LDC.64 R8, c[0x0][0x390] ;  /* 0x0000e400ff087b82 */ /* 0x000e620000000a00 */
[----:B0-----:R-:W2:Y:S01]  /*0be0*/  LDG.E R0, desc[UR4][R2.64+0x2c] ;  /* 0x00002c0402007981 */ /* 0x001ea2000c1e1900 */
[----:B------:R-:W-:Y:S01]  /*0bf0*/  HFMA2 R26, -RZ, RZ, 0, 0 ;  /* 0x00000000ff1a7431 */ /* 0x000fe200000001ff */
[----:B------:R-:W-:-:S02]  /*0c00*/  CS2R R24, SRZ ;  /* 0x0000000000187805 */ /* 0x000fc4000001ff00 */
[----:B------:R-:W-:Y:S02]  /*0c10*/  MOV R23, 0xbf800000 ;  /* 0xbf80000000177802 */ /* 0x000fe40000000f00 */
[----:B-1----:R-:W-:-:S04]  /*0c20*/  IADD3 R27, P1, PT, R8, 0x2c, RZ ;  /* 0x0000002c081b7810 */ /* 0x002fc80007f3e0ff */
[----:B------:R-:W-:Y:S02]  /*0c30*/  IADD3.X R28, PT, PT, RZ, R9, RZ, P1, !PT ;  /* 0x00000009ff1c7210 */ /* 0x000fe40000ffe4ff */
        /* <DEDUP_REMOVED lines=11> */
[----:B------:R0:W5:Y:S01]  /*0cf0*/  LDG.E R0, desc[UR4][R2.64+0x3c] ;  /* 0x00003c0402007981 */ /* 0x000162000c1e1900 */
        /* <DEDUP_REMOVED lines=13> */
[----:B0-----:R-:W-:Y:S01]  /*0dd0*/  FMUL R2, R20, -4 ;  /* 0xc080000014027820 */ /* 0x001fe20000400000 */
        /* <DEDUP_REMOVED lines=15> */
.L_x_50:
[----:B-1----:R-:W-:Y:S01]  /*0ed0*/  FMUL.FTZ R25, R2, R3 ;  /* 0x0000000302197220 */ /* 0x002fe20000410000 */
[----:B------:R-:W-:-:S03]  /*0ee0*/  FMUL.FTZ R3, R3, 0.5 ;  /* 0x3f00000003037820 */ /* 0x000fc60000410000 */
[----:B------:R-:W-:-:S04]  /*0ef0*/  FFMA R2, -R25, R25, R2 ;  /* 0x0000001919027223 */ /* 0x000fc80000000102 */
[----:B------:R-:W-:-:S07]  /*0f00*/  FFMA R25, R2, R3, R25 ;  /* 0x0000000302197223 */ /* 0x000fce0000000019 */
.L_x_51:
[----:B------:R-:W-:Y:S05]  /*0f10*/  BSYNC.RECONVERGENT B0 ;  /* 0x0000000000007941 */ /* 0x000fea0003800200 */
.L_x_49:
        /* <DEDUP_REMOVED lines=15> */
.L_x_53:
[----:B------:R-:W-:Y:S05]  /*1010*/  BSYNC.RECONVERGENT B3 ;  /* 0x0000000000037941 */ /* 0x000fea0003800200 */
.L_x_52:
        /* <DEDUP_REMOVED lines=15> */
.L_x_55:
[----:B------:R-:W-:Y:S05]  /*1110*/  BSYNC.RECONVERGENT B3 ;  /* 0x0000000000037941 */ /* 0x000fea0003800200 */
.L_x_54:
        /* <DEDUP_REMOVED lines=20> */
.L_x_57:
[----:B------:R-:W-:Y:S01]  /*1260*/  FMUL.FTZ R8, R2, R3 ;  /* 0x0000000302087220 */ /* 0x000fe20000410000 */
[----:B------:R-:W-:-:S03]  /*1270*/  FMUL.FTZ R0, R3, 0.5 ;  /* 0x3f00000003007820 */ /* 0x000fc60000410000 */
[----:B------:R-:W-:-:S04]  /*1280*/  FFMA R3, -R8, R8, R2 ;  /* 0x0000000808037223 */ /* 0x000fc80000000102 */
[----:B------:R-:W-:-:S07]  /*1290*/  FFMA R8, R3, R0, R8 ;  /* 0x0000000003087223 */ /* 0x000fce0000000008 */
.L_x_58:
[----:B------:R-:W-:Y:S05]  /*12a0*/  BSYNC.RECONVERGENT B0 ;  /* 0x0000000000007941 */ /* 0x000fea0003800200 */
.L_x_56:
        /* <DEDUP_REMOVED lines=13> */
.L_x_60:
[----:B------:R-:W-:Y:S05]  /*1380*/  BSYNC.RECONVERGENT B3 ;  /* 0x0000000000037941 */ /* 0x000fea0003800200 */
.L_x_59:
        /* <DEDUP_REMOVED lines=14> */
.L_x_62:
[----:B------:R-:W-:Y:S05]  /*1470*/  BSYNC.RECONVERGENT B3 ;  /* 0x0000000000037941 */ /* 0x000fea0003800200 */
.L_x_61:
        /* <DEDUP_REMOVED lines=14> */
.L_x_64:
[----:B------:R-:W-:Y:S05]  /*1560*/  BSYNC.RECONVERGENT B3 ;  /* 0x0000000000037941 */ /* 0x000fea0003800200 */
.L_x_63:
[----:B------:R-:W-:-:S07]  /*1570*/  MOV R24, R0 ;  /* 0x0000000000187202 */ /* 0x000fce0000000f00 */
.L_x_48:
[----:B------:R-:W-:Y:S05]  /*1580*/  BSYNC.RECONVERGENT B2 ;  /* 0x0000000000027941 */ /* 0x000fea0003800200 */
.L_x_47:
[----:B------:R-:W0:Y:S01]  /*1590*/  LDC.64 R2, c[0x0][0x390] ;  /* 0x0000e400ff027b82 */ /* 0x000e220000000a00 */
[----:B------:R-:W-:-:S07]  /*15a0*/  FSETP.GT.AND P1, PT, R16, RZ, PT ;  /* 0x000000ff1000720b */ /* 0x000fce0003f24000 */
[----:B------:R-:W1:Y:S01]  /*15b0*/  LDC.64 R20, c[0x0][0x390] ;  /* 0x0000e400ff147b82 */ /* 0x000e620000000a00 */
[----:B0-----:R-:W2:Y:S01]  /*15c0*/  LDG.E R0, desc[UR4][R2.64+0x58] ;  /* 0x0000580402007981 */ /* 0x001ea2000c1e1900 */
[----:B------:R-:W-:Y:S02]  /*15d0*/  FSEL R16, R16, -1, P1 ;  /* 0xbf80000010107808 */ /* 0x000fe40000800000 */
[----:B------:R-:W-:Y:S02]  /*15e0*/  MOV R33, RZ ;  /* 0x000000ff00217202 */ /* 0x000fe40000000f00 */
[----:B------:R-:W-:Y:S02]  /*15f0*/  FSETP.GEU.AND P0, PT, R23, R16, PT ;  /* 0x000000101700720b */ /* 0x000fe40003f0e000 */
[----:B------:R-:W-:Y:S02]  /*1600*/  MOV R17, RZ ;  /* 0x000000ff00117202 */ /* 0x000fe40000000f00 */
[----:B------:R-:W-:-:S02]  /*1610*/  FSETP.LT.OR P0, PT, R16, RZ, !P0 ;  /* 0x000000ff1000720b */ /* 0x000fc40004701400 */
[----:B-1----:R-:W-:Y:S02]  /*1620*/  IADD3 R22, P3, PT, R20, 0x58, RZ ;  /* 0x0000005814167810 */ /* 0x002fe40007f7e0ff */
[----:B------:R-:W-:-:S04]  /*1630*/  FSETP.GT.AND P0, PT, R23, RZ, P0 ;  /* 0x000000ff1700720b */ /* 0x000fc80000704000 */
[----:B------:R-:W-:Y:S02]  /*1640*/  FSEL R23, R23, R16, P0 ;  /* 0x0000001017177208 */ /* 0x000fe40000000000 */
[----:B------:R-:W-:-:S07]  /*1650*/  MOV R16, 0xbf800000 ;  /* 0xbf80000000107802 */ /* 0x000fce0000000f00 */
[----:B------:R-:W-:Y:S02]  /*1660*/  @!P0 SEL R27, R20, RZ, P1 ;  /* 0x000000ff141b8207 */ /* 0x000fe40000800000 */
[----:B------:R-:W-:Y:S02]  /*1670*/  @!P0 SEL R28, R21, RZ, P1 ;  /* 0x000000ff151c8207 */ /* 0x000fe40000800000 */
[----:B------:R-:W-:Y:S02]  /*1680*/  @!P0 FSEL R26, R5, RZ, P1 ;  /* 0x000000ff051a8208 */ /* 0x000fe40000800000 */
[----:B------:R-:W-:Y:S02]  /*1690*/  @!P0 FSEL R25, R6, RZ, P1 ;  /* 0x000000ff06198208 */ /* 0x000fe40000800000 */
[----:B------:R-:W-:Y:S02]  /*16a0*/  @!P0 FSEL R24, R7, RZ, P1 ;  /* 0x000000ff07188208 */ /* 0x000fe40000800000 */
[----:B------:R-:W-:-:S02]  /*16b0*/  IADD3.X R21, PT, PT, RZ, R21, RZ, P3, !PT ;  /* 0x00000015ff157210 */ /* 0x000fc40001ffe4ff */
[----:B------:R-:W-:Y:S02]  /*16c0*/  MOV R20, RZ ;  /* 0x000000ff00147202 */ /* 0x000fe40000000f00 */
[----:B--2---:R-:W-:-:S13]  /*16d0*/  ISETP.NE.AND P2, PT, R0, 0x1, PT ;  /* 0x000000010000780c */ /* 0x004fda0003f45270 */
[----:B------:R-:W-:Y:S05]  /*16e0*/  @P2 BRA `(.L_x_65) ;  /* 0x0000000800502947 */ /* 0x000fea0003800000 */
[----:B------:R-:W2:Y:S04]  /*16f0*/  LDG.E R14, desc[UR4][R2.64+0x60] ;  /* 0x00006004020e7981 */ /* 0x000ea8000c1e1900 */
[----:B------:R-:W2:Y:S04]  /*1700*/  LDG.E R15, desc[UR4][R18.64+0x4] ;  /* 0x00000404120f7981 */ /* 0x000ea8000c1e1900 */
[----:B------:R-:W3:Y:S04]  /*1710*/  LDG.E R13, desc[UR4][R2.64+0x5c] ;  /* 0x00005c04020d7981 */ /* 0x000ee8000c1e1900 */
[----:B------:R-:W3:Y:S04]  /*1720*/  LDG.E R12, desc[UR4][R18.64] ;  /* 0x00000004120c7981 */ /* 0x000ee8000c1e1900 */
[----:B------:R-:W4:Y:S04]  /*1730*/  LDG.E R10, desc[UR4][R18.64+0x10] ;  /* 0x00001004120a7981 */ /* 0x000f28000c1e1900 */
        /* <DEDUP_REMOVED lines=8> */
[----:B---3--:R-:W-:Y:S01]  /*17c0*/  FADD R6, R12, -R13 ;  /* 0x8000000d0c067221 */ /* 0x008fe20000000000 */
[C---:B----4-:R-:W-:Y:S01]  /*17d0*/  FMUL R34, R10.reuse, R5 ;  /* 0x000000050a227220 */ /* 0x050fe20000400000 */
[----:B------:R-:W-:Y:S02]  /*17e0*/  FMUL R4, R10, R10 ;  /* 0x0000000a0a047220 */ /* 0x000fe40000400000 */
[-C--:B------:R-:W-:Y:S01]  /*17f0*/  FFMA R35, R6, R6.reuse, R35 ;  /* 0x0000000606237223 */ /* 0x080fe20000000023 */
[C---:B-----5:R-:W-:Y:S01]  /*1800*/  FFMA R5, R9.reuse, R6, R34 ;  /* 0x0000000609057223 */ /* 0x060fe20000000022 */
[----:B------:R-:W-:Y:S01]  /*1810*/  FFMA R4, R9, R9, R4 ;  /* 0x0000000909047223 */ /* 0x000fe20000000004 */
[----:B------:R-:W-:-:S04]  /*1820*/  FADD R34, R8, -R11 ;  /* 0x8000000b08227221 */ /* 0x000fc80000000000 */
[-C--:B------:R-:W-:Y:S01]  /*1830*/  FFMA R35, R34, R34.reuse, R35 ;  /* 0x0000002222237223 */ /* 0x080fe20000000023 */
[C---:B------:R-:W-:Y:S01]  /*1840*/  FFMA R6, R7.reuse, R7, R4 ;  /* 0x0000000707067223 */ /* 0x040fe20000000004 */
[----:B------:R-:W-:Y:S02]  /*1850*/  FFMA R5, R7, R34, R5 ;  /* 0x0000002207057223 */ /* 0x000fe40000000005 */
[----:B------:R-:W-:Y:S01]  /*1860*/  FFMA R35, -R0, R0, R35 ;  /* 0x0000000000237223 */ /* 0x000fe20000000123 */
[----:B------:R-:W-:Y:S01]  /*1870*/  FMUL R0, R6, -4 ;  /* 0xc080000006007820 */ /* 0x000fe20000400000 */
        /* <DEDUP_REMOVED lines=14> */
.L_x_68:
[----:B-1----:R-:W-:Y:S01]  /*1960*/  FMUL.FTZ R17, R2, R3 ;  /* 0x0000000302117220 */ /* 0x002fe20000410000 */
[----:B------:R-:W-:-:S03]  /*1970*/  FMUL.FTZ R3, R3, 0.5 ;  /* 0x3f00000003037820 */ /* 0x000fc60000410000 */
[----:B------:R-:W-:-:S04]  /*1980*/  FFMA R2, -R17, R17, R2 ;  /* 0x0000001111027223 */ /* 0x000fc80000000102 */
[----:B------:R-:W-:-:S07]  /*1990*/  FFMA R20, R2, R3, R17 ;  /* 0x0000000302147223 */ /* 0x000fce0000000011 */
.L_x_69:
[----:B------:R-:W-:Y:S05]  /*19a0*/  BSYNC.RECONVERGENT B0 ;  /* 0x0000000000007941 */ /* 0x000fea0003800200 */
.L_x_67:
        /* <DEDUP_REMOVED lines=15> */
.L_x_71:
[----:B------:R-:W-:Y:S05]  /*1aa0*/  BSYNC.RECONVERGENT B3 ;  /* 0x0000000000037941 */ /* 0x000fea0003800200 */
.L_x_70:
        /* <DEDUP_REMOVED lines=15> */
.L_x_73:
[----:B------:R-:W-:Y:S05]  /*1ba0*/  BSYNC.RECONVERGENT B3 ;  /* 0x0000000000037941 */ /* 0x000fea0003800200 */
.L_x_72:
        /* <DEDUP_REMOVED lines=16> */
[----:B------:R-:W-:Y:S02]  /*1cb0*/  MOV R2, R0 ;  /* 0x0000000000027202 */ /* 0x000fe40000000f00 */
[----:B------:R-:W-:-:S07]  /*1cc0*/  MOV R0, 0x1ce0 ;  /* 0x00001ce000007802 */ /* 0x000fce0000000f00 */
[----:B------:R-:W-:Y:S05]  /*1cd0*/  CALL.REL.NOINC `($__internal_2_$__cuda_sm20_sqrt_rn_f32_slowpath) ;  /* 0x0000001000007944 */ /* 0x000fea0003c00000 */
[----:B------:R-:W-:Y:S01]  /*1ce0*/  MOV R5, R35 ;  /* 0x0000002300057202 */ /* 0x000fe20000000f00 */
[----:B------:R-:W-:Y:S06]  /*1cf0*/  BRA `(.L_x_76) ;  /* 0x0000000000107947 */ /* 0x000fec0003800000 */
.L_x_75:
[----:B------:R-:W-:Y:S01]  /*1d00*/  FMUL.FTZ R5, R0, R3 ;  /* 0x0000000300057220 */ /* 0x000fe20000410000 */
[----:B------:R-:W-:-:S03]  /*1d10*/  FMUL.FTZ R2, R3, 0.5 ;  /* 0x3f00000003027820 */ /* 0x000fc60000410000 */
[----:B------:R-:W-:-:S04]  /*1d20*/  FFMA R0, -R5, R5, R0 ;  /* 0x0000000505007223 */ /* 0x000fc80000000100 */
[----:B------:R-:W-:-:S07]  /*1d30*/  FFMA R5, R0, R2, R5 ;  /* 0x0000000200057223 */ /* 0x000fce0000000005 */
.L_x_76:
[----:B------:R-:W-:Y:S05]  /*1d40*/  BSYNC.RECONVERGENT B0 ;  /* 0x0000000000007941 */ /* 0x000fea0003800200 */
.L_x_74:
        /* <DEDUP_REMOVED lines=13> */
.L_x_78:
[----:B------:R-:W-:Y:S05]  /*1e20*/  BSYNC.RECONVERGENT B3 ;  /* 0x0000000000037941 */ /* 0x000fea0003800200 */
.L_x_77:
        /* <DEDUP_REMOVED lines=14> */
.L_x_80:
[----:B------:R-:W-:Y:S05]  /*1f10*/  BSYNC.RECONVERGENT B3 ;  /* 0x0000000000037941 */ /* 0x000fea0003800200 */
.L_x_79:
        /* <DEDUP_REMOVED lines=14> */
.L_x_82:
[----:B------:R-:W-:Y:S05]  /*2000*/  BSYNC.RECONVERGENT B3 ;  /* 0x0000000000037941 */ /* 0x000fea0003800200 */
.L_x_81:
[----:B------:R-:W-:-:S07]  /*2010*/  MOV R33, R0 ;  /* 0x0000000000217202 */ /* 0x000fce0000000f00 */
.L_x_66:
[----:B------:R-:W-:Y:S05]  /*2020*/  BSYNC.RECONVERGENT B2 ;  /* 0x0000000000027941 */ /* 0x000fea0003800200 */
.L_x_65:
[----:B------:R-:W-:-:S04]  /*2030*/  FSETP.GEU.AND P0, PT, R16, R23, PT ;  /* 0x000000171000720b */ /* 0x000fc80003f0e000 */
[----:B------:R-:W-:-:S04]  /*2040*/  FSETP.LT.OR P0, PT, R23, RZ, !P0 ;  /* 0x000000ff1700720b */ /* 0x000fc80004701400 */
[----:B------:R-:W-:-:S04]  /*2050*/  FSETP.GT.AND P0, PT, R16, RZ, P0 ;  /* 0x000000ff1000720b */ /* 0x000fc80000704000 */
[----:B------:R-:W-:Y:S02]  /*2060*/  FSEL R16, R16, R23, P0 ;  /* 0x0000001710107208 */ /* 0x000fe40000000000 */
[----:B------:R-:W-:Y:S02]  /*2070*/  SEL R22, R22, R27, P0 ;  /* 0x0000001b16167207 */ /* 0x000fe40000000000 */
[----:B------:R-:W-:Y:S02]  /*2080*/  FSETP.GT.AND P1, PT, R16, RZ, PT ;  /* 0x000000ff1000720b */ /* 0x000fe40003f24000 */
[----:B------:R-:W-:Y:S02]  /*2090*/  SEL R23, R21, R28, P0 ;  /* 0x0000001c15177207 */ /* 0x000fe40000000000 */
[----:B------:R-:W-:Y:S02]  /*20a0*/  FSEL R17, R17, R26, P0 ;  /* 0x0000001a11117208 */ /* 0x000fe40000000000 */
[----:B------:R-:W-:-:S02]  /*20b0*/  FSEL R20, R20, R25, P0 ;  /* 0x0000001914147208 */ /* 0x000fc40000000000 */
[----:B------:R-:W-:-:S05]  /*20c0*/  FSEL R24, R33, R24, P0 ;  /* 0x0000001821187208 */ /* 0x000fca0000000000 */
[----:B------:R-:W-:Y:S05]  /*20d0*/  @!P1 BRA `(.L_x_83) ;  /* 0x0000000800f09947 */ /* 0x000fea0003800000 */
[----:B------:R-:W2:Y:S04]  /*20e0*/  LDG.E R3, desc[UR4][R18.64+0x10] ;  /* 0x0000100412037981 */ /* 0x000ea8000c1e1900 */
[----:B------:R-:W3:Y:S04]  /*20f0*/  LDG.E R0, desc[UR4][R18.64+0xc] ;  /* 0x00000c0412007981 */ /* 0x000ee8000c1e1900 */
[----:B------:R-:W4:Y:S01]  /*2100*/  LDG.E R4, desc[UR4][R18.64+0x14] ;  /* 0x0000140412047981 */ /* 0x000f22000c1e1900 */
[----:B--2---:R-:W-:-:S04]  /*2110*/  FMUL R2, R20, R3 ;  /* 0x0000000314027220 */ /* 0x004fc80000400000 */
[----:B---3--:R-:W-:-:S04]  /*2120*/  FFMA R5, R17, R0, R2 ;  /* 0x0000000011057223 */ /* 0x008fc80000000002 */
[----:B----4-:R-:W-:-:S05]  /*2130*/  FFMA R5, R24, R4, R5 ;  /* 0x0000000418057223 */ /* 0x010fca0000000005 */
[----:B------:R-:W-:-:S13]  /*2140*/  FSETP.GT.AND P0, PT, R5, RZ, PT ;  /* 0x000000ff0500720b */ /* 0x000fda0003f04000 */
[----:B------:R0:W-:Y:S04]  /*2150*/  @P0 STG.E desc[UR4][R18.64+0x18], RZ ;  /* 0x000018ff12000986 */ /* 0x0001e8000c101904 */
[----:B------:R0:W-:Y:S04]  /*2160*/  @P0 STG.E desc[UR4][R18.64+0x1c], RZ ;  /* 0x00001cff12000986 */ /* 0x0001e8000c101904 */
[----:B------:R0:W-:Y:S01]  /*2170*/  @P0 STG.E desc[UR4][R18.64+0x20], RZ ;  /* 0x000020ff12000986 */ /* 0x0001e2000c101904 */
[----:B------:R-:W-:Y:S05]  /*2180*/  @P0 EXIT ;  /* 0x000000000000094d */ /* 0x000fea0003800000 */
[----:B------:R-:W2:Y:S02]  /*2190*/  LDG.E.U8 R2, desc[UR4][R22.64+0x28] ;  /* 0x0000280416027981 */ /* 0x000ea4000c1e1100 */
[----:B--2---:R-:W-:-:S13]  /*21a0*/  ISETP.NE.AND P0, PT, R2, RZ, PT ;  /* 0x000000ff0200720c */ /* 0x004fda0003f05270 */
[----:B------:R-:W-:Y:S05]  /*21b0*/  @!P0 BRA `(.L_x_84) ;  /* 0x0000000000548947 */ /* 0x000fea0003800000 */
[----:B------:R-:W1:Y:S01]  /*21c0*/  LDC.64 R2, c[0x0][0x398] ;  /* 0x0000e600ff027b82 */ /* 0x000e620000000a00 */
[----:B------:R-:W2:Y:S04]  /*21d0*/  LDG.E R5, desc[UR4][R22.64+0x20] ;  /* 0x0000200416057981 */ /* 0x000ea8000c1e1900 */
[----:B------:R-:W3:Y:S01]  /*21e0*/  LDG.E R7, desc[UR4][R22.64+0x24] ;  /* 0x0000240416077981 */ /* 0x000ee2000c1e1900 */
[----:B-1----:R-:W-:-:S03]  /*21f0*/  IMAD.WIDE R32, R32, 0xc, R2 ;  /* 0x0000000c20207825 */ /* 0x002fc600078e0202 */
[----:B------:R-:W4:Y:S04]  /*2200*/  LDG.E R3, desc[UR4][R22.64+0x1c] ;  /* 0x00001c0416037981 */ /* 0x000f28000c1e1900 */
[----:B------:R-:W4:Y:S04]  /*2210*/  LDG.E R0, desc[UR4][R32.64] ;  /* 0x0000000420007981 */ /* 0x000f28000c1e1900 */
[----:B------:R-:W2:Y:S04]  /*2220*/  LDG.E R2, desc[UR4][R32.64+0x4] ;  /* 0x0000040420027981 */ /* 0x000ea8000c1e1900 */
[----:B------:R-:W3:Y:S01]  /*2230*/  LDG.E R4, desc[UR4][R32.64+0x8] ;  /* 0x0000080420047981 */ /* 0x000ee2000c1e1900 */
[----:B----4-:R-:W-:Y:S01]  /*2240*/  FADD R3, R0, R3 ;  /* 0x0000000300037221 */ /* 0x010fe20000000000 */
[----:B--2---:R-:W-:Y:S01]  /*2250*/  FADD R2, R2, R5 ;  /* 0x0000000502027221 */ /* 0x004fe20000000000 */
[----:B---3--:R-:W-:-:S02]  /*2260*/  FADD R4, R4, R7 ;  /* 0x0000000704047221 */ /* 0x008fc40000000000 */
[----:B------:R-:W-:Y:S01]  /*2270*/  FMUL R3, R30, R3 ;  /* 0x000000031e037220 */ /* 0x000fe20000400000 */
[----:B------:R-:W-:Y:S01]  /*2280*/  FMUL R31, R31, R2 ;  /* 0x000000021f1f7220 */ /* 0x000fe20000400000 */
[----:B------:R-:W-:-:S03]  /*2290*/  FMUL R29, R29, R4 ;  /* 0x000000041d1d7220 */ /* 0x000fc60000400000 */
[----:B------:R-:W-:Y:S04]  /*22a0*/  STG.E desc[UR4][R32.64], R3 ;  /* 0x0000000320007986 */ /* 0x000fe8000c101904 */
[----:B------:R-:W-:Y:S04]  /*22b0*/  STG.E desc[UR4][R32.64+0x4], R31 ;  /* 0x0000041f20007986 */ /* 0x000fe8000c101904 */
[----:B------:R-:W-:Y:S04]  /*22c0*/  STG.E desc[UR4][R32.64+0x8], R29 ;  /* 0x0000081d20007986 */ /* 0x000fe8000c101904 */
[----:B------:R-:W-:Y:S04]  /*22d0*/  STG.E desc[UR4][R18.64+0x18], RZ ;  /* 0x000018ff12007986 */ /* 0x000fe8000c101904 */
[----:B------:R-:W-:Y:S04]  /*22e0*/  STG.E desc[UR4][R18.64+0x1c], RZ ;  /* 0x00001cff12007986 */ /* 0x000fe8000c101904 */
[----:B------:R-:W-:Y:S01]  /*22f0*/  STG.E desc[UR4][R18.64+0x20], RZ ;  /* 0x000020ff12007986 */ /* 0x000fe2000c101904 */
[----:B------:R-:W-:Y:S05]  /*2300*/  EXIT ;  /* 0x000000000000794d */ /* 0x000fea0003800000 */
.L_x_84:
[----:B------:R-:W2:Y:S01]  /*2310*/  LDG.E R5, desc[UR4][R18.64] ;  /* 0x0000000412057981 */ /* 0x000ea2000c1e1900 */
[----:B------:R-:W1:Y:S03]  /*2320*/  LDC.64 R14, c[0x0][0x380] ;  /* 0x0000e000ff0e7b82 */ /* 0x000e660000000a00 */
[----:B------:R-:W3:Y:S04]  /*2330*/  LDG.E R2, desc[UR4][R18.64+0x4] ;  /* 0x0000040412027981 */ /* 0x000ee8000c1e1900 */
[----:B------:R-:W4:Y:S01]  /*2340*/  LDG.E R7, desc[UR4][R18.64+0x8] ;  /* 0x0000080412077981 */ /* 0x000f22000c1e1900 */
[----:B-1----:R-:W-:-:S04]  /*2350*/  IMAD.WIDE R14, R32, 0x30, R14 ;  /* 0x00000030200e7825 */ /* 0x002fc800078e020e */
[C---:B--2---:R-:W-:Y:S01]  /*2360*/  FFMA R5, R16.reuse, R0, R5 ;  /* 0x0000000010057223 */ /* 0x044fe20000000005 */
[----:B---3--:R-:W-:-:S04]  /*2370*/  FFMA R9, R16, R3, R2 ;  /* 0x0000000310097223 */ /* 0x008fc80000000002 */
[----:B------:R1:W-:Y:S01]  /*2380*/  STG.E desc[UR4][R18.64], R5 ;  /* 0x0000000512007986 */ /* 0x0003e2000c101904 */
[----:B----4-:R-:W-:-:S03]  /*2390*/  FFMA R13, R16, R4, R7 ;  /* 0x00000004100d7223 */ /* 0x010fc60000000007 */
[----:B------:R1:W-:Y:S04]  /*23a0*/  STG.E desc[UR4][R18.64+0x4], R9 ;  /* 0x0000040912007986 */ /* 0x0003e8000c101904 */
[----:B------:R1:W-:Y:S04]  /*23b0*/  STG.E desc[UR4][R18.64+0x8], R13 ;  /* 0x0000080d12007986 */ /* 0x0003e8000c101904 */
[----:B------:R1:W5:Y:S04]  /*23c0*/  LDG.E.64 R10, desc[UR4][R14.64] ;  /* 0x000000040e0a7981 */ /* 0x000368000c1e1b00 */
[----:B------:R1:W5:Y:S04]  /*23d0*/  LDG.E.64 R2, desc[UR4][R14.64+0x8] ;  /* 0x000008040e027981 */ /* 0x000368000c1e1b00 */
[----:B------:R1:W5:Y:S01]  /*23e0*/  LDG.E.64 R6, desc[UR4][R14.64+0x10] ;  /* 0x000010040e067981 */ /* 0x000362000c1e1b00 */
[----:B------:R-:W-:Y:S01]  /*23f0*/  BSSY.RECONVERGENT B2, `(.L_x_85) ;  /* 0x000006c000027945 */ /* 0x000fe20003800200 */
.L_x_96:
[----:B-----5:R-:W-:Y:S01]  /*2400*/  SHF.R.U32.HI R0, RZ, 0x2, R11 ;  /* 0x00000002ff007819 */ /* 0x020fe2000001160b */
[----:B-1----:R-:W-:Y:S01]  /*2410*/  HFMA2 R13, -RZ, RZ, 0.1171875, 0 ;  /* 0x2f800000ff0d7431 */ /* 0x002fe200000001ff */
[----:B------:R-:W-:Y:S01]  /*2420*/  SHF.L.U32 R5, R7, 0x4, RZ ;  /* 0x0000000407057819 */ /* 0x000fe200000006ff */
[----:B------:R-:W-:Y:S01]  /*2430*/  HFMA2 R21, -RZ, RZ, 2, 0 ;  /* 0x40000000ff157431 */ /* 0x000fe200000001ff */
[----:B------:R-:W-:Y:S01]  /*2440*/  LOP3.LUT R0, R0, R11, RZ, 0x3c, !PT ;  /* 0x0000000b00007212 */ /* 0x000fe200078e3cff */
[----:B------:R-:W-:Y:S01]  /*2450*/  BSSY.RECONVERGENT B0, `(.L_x_86) ;  /* 0x000002f000007945 */ /* 0x000fe20003800200 */
[----:B------:R-:W-:Y:S02]  /*2460*/  SHF.R.U32.HI R9, RZ, 0x2, R2 ;  /* 0x00000002ff097819 */ /* 0x000fe40000011602 */
[----:B------:R-:W-:Y:S02]  /*2470*/  SHF.L.U32 R4, R0, 0x1, RZ ;  /* 0x0000000100047819 */ /* 0x000fe400000006ff */
[----:B------:R-:W-:-:S02]  /*2480*/  LOP3.LUT R2, R9, R2, RZ, 0x3c, !PT ;  /* 0x0000000209027212 */ /* 0x000fc400078e3cff */
[----:B------:R-:W-:Y:S02]  /*2490*/  LOP3.LUT R4, R0, R4, R5, 0x96, !PT ;  /* 0x0000000400047212 */ /* 0x000fe400078e9605 */
[----:B------:R-:W-:Y:S02]  /*24a0*/  SHF.L.U32 R0, R2, 0x1, RZ ;  /* 0x0000000102007819 */ /* 0x000fe400000006ff */
[----:B------:R-:W-:Y:S02]  /*24b0*/  LOP3.LUT R9, R4, R7, RZ, 0x3c, !PT ;  /* 0x0000000704097212 */ /* 0x000fe400078e3cff */
[----:B------:R-:W-:Y:S02]  /*24c0*/  SHF.R.U32.HI R4, RZ, 0x2, R3 ;  /* 0x00000002ff047819 */ /* 0x000fe40000011603 */
[----:B------:R-:W-:Y:S02]  /*24d0*/  SHF.L.U32 R5, R9, 0x4, RZ ;  /* 0x0000000409057819 */ /* 0x000fe400000006ff */
[----:B------:R-:W-:-:S02]  /*24e0*/  LOP3.LUT R4, R4, R3, RZ, 0x3c, !PT ;  /* 0x0000000304047212 */ /* 0x000fc400078e3cff */
[----:B------:R-:W-:Y:S02]  /*24f0*/  LOP3.LUT R0, R2, R0, R5, 0x96, !PT ;  /* 0x0000000002007212 */ /* 0x000fe400078e9605 */
[----:B------:R-:W-:Y:S02]  /*2500*/  MOV R5, R6 ;  /* 0x0000000600057202 */ /* 0x000fe40000000f00 */
[----:B------:R-:W-:Y:S02]  /*2510*/  LOP3.LUT R6, R0, R9, RZ, 0x3c, !PT ;  /* 0x0000000900067212 */ /* 0x000fe400078e3cff */
[----:B------:R-:W-:Y:S02]  /*2520*/  SHF.L.U32 R0, R4, 0x1, RZ ;  /* 0x0000000104007819 */ /* 0x000fe400000006ff */
[----:B------:R-:W-:Y:S02]  /*2530*/  SHF.L.U32 R3, R6, 0x4, RZ ;  /* 0x0000000406037819 */ /* 0x000fe400000006ff */
[----:B------:R-:W-:-:S02]  /*2540*/  IADD3 R2, PT, PT, R10, 0xb0f8a, R6 ;  /* 0x000b0f8a0a027810 */ /* 0x000fc40007ffe006 */
[----:B------:R-:W-:Y:S02]  /*2550*/  LOP3.LUT R3, R4, R0, R3, 0x96, !PT ;  /* 0x0000000004037212 */ /* 0x000fe400078e9603 */
[----:B------:R-:W-:Y:S02]  /*2560*/  MOV R8, R7 ;  /* 0x0000000700087202 */ /* 0x000fe40000000f00 */
[C---:B------:R-:W-:Y:S02]  /*2570*/  IADD3 R0, PT, PT, R10.reuse, 0x587c5, R9 ;  /* 0x000587c50a007810 */ /* 0x040fe40007ffe009 */
[----:B------:R-:W-:Y:S02]  /*2580*/  I2FP.F32.U32 R2, R2 ;  /* 0x0000000200027245 */ /* 0x000fe40000201000 */
[----:B------:R-:W-:Y:S02]  /*2590*/  IADD3 R10, PT, PT, R10, 0x10974f, RZ ;  /* 0x0010974f0a0a7810 */ /* 0x000fe40007ffe0ff */
[----:B------:R-:W-:Y:S01]  /*25a0*/  LOP3.LUT R7, R3, R6, RZ, 0x3c, !PT ;  /* 0x0000000603077212 */ /* 0x000fe200078e3cff */
[----:B------:R-:W-:Y:S01]  /*25b0*/  FFMA R2, R2, R13, 1.1641532182693481445e-10 ;  /* 0x2f00000002027423 */ /* 0x000fe2000000000d */
[----:B------:R-:W-:-:S02]  /*25c0*/  I2FP.F32.U32 R0, R0 ;  /* 0x0000000000007245 */ /* 0x000fc40000201000 */
[----:B------:R-:W-:Y:S01]  /*25d0*/  IADD3 R3, PT, PT, R7, R10, RZ ;  /* 0x0000000a07037210 */ /* 0x000fe20007ffe0ff */
[----:B------:R-:W-:Y:S02]  /*25e0*/  FFMA R12, R2, R21, -1 ;  /* 0xbf800000020c7423 */ /* 0x000fe40000000015 */
[----:B------:R-:W-:Y:S01]  /*25f0*/  FFMA R0, R0, R13, 1.1641532182693481445e-10 ;  /* 0x2f00000000007423 */ /* 0x000fe2000000000d */
[----:B------:R-:W-:Y:S01]  /*2600*/  I2FP.F32.U32 R3, R3 ;  /* 0x0000000300037245 */ /* 0x000fe20000201000 */
[----:B------:R-:W-:Y:S02]  /*2610*/  FMUL R11, R12, R12 ;  /* 0x0000000c0c0b7220 */ /* 0x000fe40000400000 */
[----:B------:R-:W-:Y:S02]  /*2620*/  FFMA R26, R0, R21, -1 ;  /* 0xbf800000001a7423 */ /* 0x000fe40000000015 */
[----:B------:R-:W-:Y:S02]  /*2630*/  FFMA R3, R3, R13, 1.1641532182693481445e-10 ;  /* 0x2f00000003037423 */ /* 0x000fe4000000000d */
[----:B------:R-:W-:-:S02]  /*2640*/  FFMA R0, R26, R26, R11 ;  /* 0x0000001a1a007223 */ /* 0x000fc4000000000b */
[----:B------:R-:W-:-:S04]  /*2650*/  FFMA R11, R3, R21, -1 ;  /* 0xbf800000030b7423 */ /* 0x000fc80000000015 */
[----:B------:R-:W-:-:S04]  /*2660*/  FFMA R0, R11, R11, R0 ;  /* 0x0000000b0b007223 */ /* 0x000fc80000000000 */
[----:B------:R1:W2:Y:S01]  /*2670*/  MUFU.RSQ R3, R0 ;  /* 0x0000000000037308 */ /* 0x0002a20000001400 */
[----:B------:R-:W-:-:S04]  /*2680*/  IADD3 R2, PT, PT, R0, -0xd000000, RZ ;  /* 0xf300000000027810 */ /* 0x000fc80007ffe0ff */
[----:B------:R-:W-:-:S13]  /*2690*/  ISETP.GT.U32.AND P0, PT, R2, 0x727fffff, PT ;  /* 0x727fffff0200780c */ /* 0x000fda0003f04070 */
[----:B-12---:R-:W-:Y:S05]  /*26a0*/  @!P0 BRA `(.L_x_87) ;  /* 0x0000000000148947 */ /* 0x006fea0003800000 */
[----:B------:R-:W-:Y:S02]  /*26b0*/  MOV R2, R0 ;  /* 0x0000000000027202 */ /* 0x000fe40000000f00 */
[----:B------:R-:W-:-:S07]  /*26c0*/  MOV R0, 0x26e0 ;  /* 0x000026e000007802 */ /* 0x000fce0000000f00 */
[----:B0-----:R-:W-:Y:S05]  /*26d0*/  CALL.REL.NOINC `($__internal_2_$__cuda_sm20_sqrt_rn_f32_slowpath) ;  /* 0x0000000400807944 */ /* 0x001fea0003c00000 */
[----:B------:R-:W-:Y:S01]  /*26e0*/  MOV R21, R35 ;  /* 0x0000002300157202 */ /* 0x000fe20000000f00 */
[----:B------:R-:W-:Y:S06]  /*26f0*/  BRA `(.L_x_88) ;  /* 0x0000000000107947 */ /* 0x000fec0003800000 */
.L_x_87:
[----:B------:R-:W-:Y:S01]  /*2700*/  FMUL.FTZ R21, R0, R3 ;  /* 0x0000000300157220 */ /* 0x000fe20000410000 */
[----:B------:R-:W-:-:S03]  /*2710*/  FMUL.FTZ R2, R3, 0.5 ;  /* 0x3f00000003027820 */ /* 0x000fc60000410000 */
[----:B------:R-:W-:-:S04]  /*2720*/  FFMA R0, -R21, R21, R0 ;  /* 0x0000001515007223 */ /* 0x000fc80000000100 */
[----:B------:R-:W-:-:S07]  /*2730*/  FFMA R21, R0, R2, R21 ;  /* 0x0000000200157223 */ /* 0x000fce0000000015 */
.L_x_88:
[----:B------:R-:W-:Y:S05]  /*2740*/  BSYNC.RECONVERGENT B0 ;  /* 0x0000000000007941 */ /* 0x000fea0003800200 */
.L_x_86:
[----:B------:R-:W1:Y:S01]  /*2750*/  MUFU.RCP R0, R21 ;  /* 0x0000001500007308 */ /* 0x000e620000001000 */
[----:B------:R-:W-:Y:S07]  /*2760*/  BSSY.RECONVERGENT B3, `(.L_x_89) ;  /* 0x000000d000037945 */ /* 0x000fee0003800200 */
[----:B------:R-:W2:Y:S01]  /*2770*/  FCHK P0, R26, R21 ;  /* 0x000000151a007302 */ /* 0x000ea20000000000 */
[----:B-1----:R-:W-:-:S04]  /*2780*/  FFMA R3, R0, -R21, 1 ;  /* 0x3f80000000037423 */ /* 0x002fc80000000815 */
[----:B------:R-:W-:-:S04]  /*2790*/  FFMA R3, R0, R3, R0 ;  /* 0x0000000300037223 */ /* 0x000fc80000000000 */
[----:B------:R-:W-:-:S04]  /*27a0*/  FFMA R16, R26, R3, RZ ;  /* 0x000000031a107223 */ /* 0x000fc800000000ff */
[----:B------:R-:W-:-:S04]  /*27b0*/  FFMA R0, R16, -R21, R26 ;  /* 0x8000001510007223 */ /* 0x000fc8000000001a */
[----:B------:R-:W-:Y:S01]  /*27c0*/  FFMA R16, R3, R0, R16 ;  /* 0x0000000003107223 */ /* 0x000fe20000000010 */
[----:B--2---:R-:W-:Y:S06]  /*27d0*/  @!P0 BRA `(.L_x_90) ;  /* 0x0000000000148947 */ /* 0x004fec0003800000 */
[----:B------:R-:W-:Y:S02]  /*27e0*/  MOV R0, R26 ;  /* 0x0000001a00007202 */ /* 0x000fe40000000f00 */
[----:B------:R-:W-:Y:S02]  /*27f0*/  MOV R37, R21 ;  /* 0x0000001500257202 */ /* 0x000fe40000000f00 */
[----:B------:R-:W-:-:S07]  /*2800*/  MOV R34, 0x2820 ;  /* 0x0000282000227802 */ /* 0x000fce0000000f00 */
[----:B0-----:R-:W-:Y:S05]  /*2810*/  CALL.REL.NOINC `($__internal_3_$__cuda_sm3x_div_rn_noftz_f32_slowpath) ;  /* 0x0000000400887944 */ /* 0x001fea0003c00000 */
[----:B------:R-:W-:-:S07]  /*2820*/  MOV R16, R0 ;  /* 0x0000000000107202 */ /* 0x000fce0000000f00 */
.L_x_90:
[----:B------:R-:W-:Y:S05]  /*2830*/  BSYNC.RECONVERGENT B3 ;  /* 0x0000000000037941 */ /* 0x000fea0003800200 */
.L_x_89:
        /* <DEDUP_REMOVED lines=14> */
.L_x_92:
[----:B------:R-:W-:Y:S05]  /*2920*/  BSYNC.RECONVERGENT B3 ;  /* 0x0000000000037941 */ /* 0x000fea0003800200 */
.L_x_91:
        /* <DEDUP_REMOVED lines=13> */
.L_x_94:
[----:B------:R-:W-:Y:S05]  /*2a00*/  BSYNC.RECONVERGENT B3 ;  /* 0x0000000000037941 */ /* 0x000fea0003800200 */
.L_x_93:
[----:B------:R-:W-:-:S13]  /*2a10*/  FSETP.GT.AND P0, PT, R21, 1, PT ;  /* 0x3f8000001500780b */ /* 0x000fda0003f04000 */
[----:B------:R-:W-:Y:S05]  /*2a20*/  @!P0 BRA `(.L_x_95) ;  /* 0x0000000000208947 */ /* 0x000fea0003800000 */
[----:B------:R-:W-:Y:S01]  /*2a30*/  FMUL R2, R20, R13 ;  /* 0x0000000d14027220 */ /* 0x000fe20000400000 */
[----:B------:R-:W-:-:S03]  /*2a40*/  MOV R11, R5 ;  /* 0x00000005000b7202 */ /* 0x000fc60000000f00 */
[----:B------:R-:W-:Y:S01]  /*2a50*/  FFMA R3, R17, R16, R2 ;  /* 0x0000001011037223 */ /* 0x000fe20000000002 */
[----:B------:R-:W-:-:S03]  /*2a60*/  MOV R2, R8 ;  /* 0x0000000800027202 */ /* 0x000fc60000000f00 */
[----:B------:R-:W-:-:S05]  /*2a70*/  FFMA R3, R24, R0, R3 ;  /* 0x0000000018037223 */ /* 0x000fca0000000003 */
[----:B------:R-:W-:Y:S02]  /*2a80*/  FSETP.GEU.AND P0, PT, R3, RZ, PT ;  /* 0x000000ff0300720b */ /* 0x000fe40003f0e000 */
[----:B------:R-:W-:-:S11]  /*2a90*/  MOV R3, R9 ;  /* 0x0000000900037202 */ /* 0x000fd60000000f00 */
[----:B------:R-:W-:Y:S05]  /*2aa0*/  @!P0 BRA `(.L_x_96) ;  /* 0xfffffff800548947 */ /* 0x000fea000383ffff */
.L_x_95:
[----:B------:R-:W-:Y:S05]  /*2ab0*/  BSYNC.RECONVERGENT B2 ;  /* 0x0000000000027941 */ /* 0x000fea0003800200 */
.L_x_85:
[----:B------:R-:W-:Y:S01]  /*2ac0*/  MOV R4, R10 ;  /* 0x0000000a00047202 */ /* 0x000fe20000000f00 */
[----:B------:R1:W-:Y:S04]  /*2ad0*/  STG.E.64 desc[UR4][R14.64+0x8], R8 ;  /* 0x000008080e007986 */ /* 0x0003e8000c101b04 */
[----:B------:R-:W-:Y:S04]  /*2ae0*/  STG.E.64 desc[UR4][R14.64+0x10], R6 ;  /* 0x000010060e007986 */ /* 0x000fe8000c101b04 */
[----:B------:R-:W-:Y:S04]  /*2af0*/  STG.E.64 desc[UR4][R14.64], R4 ;  /* 0x000000040e007986 */ /* 0x000fe8000c101b04 */
[----:B------:R-:W-:Y:S04]  /*2b00*/  STG.E desc[UR4][R18.64+0xc], R16 ;  /* 0x00000c1012007986 */ /* 0x000fe8000c101904 */
[----:B------:R-:W-:Y:S04]  /*2b10*/  STG.E desc[UR4][R18.64+0x10], R13 ;  /* 0x0000100d12007986 */ /* 0x000fe8000c101904 */
[----:B------:R-:W-:Y:S04]  /*2b20*/  STG.E desc[UR4][R18.64+0x14], R0 ;  /* 0x0000140012007986 */ /* 0x000fe8000c101904 */
[----:B------:R-:W2:Y:S04]  /*2b30*/  LDG.E R10, desc[UR4][R22.64+0x1c] ;  /* 0x00001c04160a7981 */ /* 0x000ea8000c1e1900 */
[----:B------:R-:W3:Y:S04]  /*2b40*/  LDG.E R12, desc[UR4][R22.64+0x20] ;  /* 0x00002004160c7981 */ /* 0x000ee8000c1e1900 */
[----:B------:R-:W4:Y:S04]  /*2b50*/  LDG.E R21, desc[UR4][R22.64+0x24] ;  /* 0x0000240416157981 */ /* 0x000f28000c1e1900 */
[----:B------:R-:W2:Y:S04]  /*2b60*/  LDG.E R3, desc[UR4][R18.64+0x18] ;  /* 0x0000180412037981 */ /* 0x000ea8000c1e1900 */
[----:B------:R-:W3:Y:S04]  /*2b70*/  LDG.E R11, desc[UR4][R18.64+0x1c] ;  /* 0x00001c04120b7981 */ /* 0x000ee8000c1e1900 */
[----:B-1----:R-:W4:Y:S01]  /*2b80*/  LDG.E R8, desc[UR4][R18.64+0x20] ;  /* 0x0000200412087981 */ /* 0x002f22000c1e1900 */
[----:B------:R-:W-:-:S04]  /*2b90*/  FMUL R20, R20, R13 ;  /* 0x0000000d14147220 */ /* 0x000fc80000400000 */
[----:B------:R-:W-:-:S04]  /*2ba0*/  FFMA R17, R17, R16, R20 ;  /* 0x0000001011117223 */ /* 0x000fc80000000014 */
[----:B------:R-:W-:-:S05]  /*2bb0*/  FFMA R2, R24, R0, R17 ;  /* 0x0000000018027223 */ /* 0x000fca0000000011 */
[----:B------:R-:W-:Y:S01]  /*2bc0*/  FMNMX R2, RZ, R2, !PT ;  /* 0x00000002ff027209 */ /* 0x000fe20007800000 */
[----:B--2---:R-:W-:Y:S01]  /*2bd0*/  FMUL R3, R3, R10 ;  /* 0x0000000a03037220 */ /* 0x004fe20000400000 */
[----:B---3--:R-:W-:-:S03]  /*2be0*/  FMUL R11, R11, R12 ;  /* 0x0000000c0b0b7220 */ /* 0x008fc60000400000 */
[----:B------:R-:W-:Y:S01]  /*2bf0*/  FMUL R3, R2, R3 ;  /* 0x0000000302037220 */ /* 0x000fe20000400000 */
[----:B----4-:R-:W-:Y:S01]  /*2c00*/  FMUL R21, R8, R21 ;  /* 0x0000001508157220 */ /* 0x010fe20000400000 */
[C---:B------:R-:W-:Y:S02]  /*2c10*/  FMUL R11, R2.reuse, R11 ;  /* 0x0000000b020b7220 */ /* 0x040fe40000400000 */
[----:B------:R-:W-:Y:S01]  /*2c20*/  FMUL R3, R3, 0.69999998807907104492 ;  /* 0x3f33333303037820 */ /* 0x000fe20000400000 */
[----:B------:R-:W-:Y:S01]  /*2c30*/  FMUL R21, R2, R21 ;  /* 0x0000001502157220 */ /* 0x000fe20000400000 */
[----:B------:R-:W-:-:S03]  /*2c40*/  FMUL R11, R11, 0.69999998807907104492 ;  /* 0x3f3333330b0b7820 */ /* 0x000fc60000400000 */
[----:B------:R-:W-:Y:S01]  /*2c50*/  STG.E desc[UR4][R18.64+0x18], R3 ;  /* 0x0000180312007986 */ /* 0x000fe2000c101904 */
[----:B------:R-:W-:-:S03]  /*2c60*/  FMUL R21, R21, 0.69999998807907104492 ;  /* 0x3f33333315157820 */ /* 0x000fc60000400000 */
[----:B------:R-:W-:Y:S04]  /*2c70*/  STG.E desc[UR4][R18.64+0x1c], R11 ;  /* 0x00001c0b12007986 */ /* 0x000fe8000c101904 */
[----:B------:R-:W-:Y:S01]  /*2c80*/  STG.E desc[UR4][R18.64+0x20], R21 ;  /* 0x0000201512007986 */ /* 0x000fe2000c101904 */
[----:B------:R-:W-:Y:S05]  /*2c90*/  EXIT ;  /* 0x000000000000794d */ /* 0x000fea0003800000 */
.L_x_83:
[----:B------:R-:W-:Y:S04]  /*2ca0*/  STG.E desc[UR4][R18.64+0x18], RZ ;  /* 0x000018ff12007986 */ /* 0x000fe8000c101904 */
[----:B------:R-:W-:Y:S04]  /*2cb0*/  STG.E desc[UR4][R18.64+0x1c], RZ ;  /* 0x00001cff12007986 */ /* 0x000fe8000c101904 */
[----:B------:R-:W-:Y:S01]  /*2cc0*/  STG.E desc[UR4][R18.64+0x20], RZ ;  /* 0x000020ff12007986 */ /* 0x000fe2000c101904 */
[----:B------:R-:W-:Y:S05]  /*2cd0*/  EXIT ;  /* 0x000000000000794d */ /* 0x000fea0003800000 */
        .weak           $__internal_2_$__cuda_sm20_sqrt_rn_f32_slowpath
        .type           $__internal_2_$__cuda_sm20_sqrt_rn_f32_slowpath,@function
        .size           $__internal_2_$__cuda_sm20_sqrt_rn_f32_slowpath,($__internal_3_$__cuda_sm3x_div_rn_noftz_f32_slowpath - $__internal_2_$__cuda_sm20_sqrt_rn_f32_slowpath)
$__internal_2_$__cuda_sm20_sqrt_rn_f32_slowpath:
[----:B------:R-:W-:-:S13]  /*2ce0*/  LOP3.LUT P0, RZ, R2, 0x7fffffff, RZ, 0xc0, !PT ;  /* 0x7fffffff02ff7812 */ /* 0x000fda000780c0ff */
[----:B------:R-:W-:Y:S01]  /*2cf0*/  @!P0 MOV R35, R2 ;  /* 0x0000000200238202 */ /* 0x000fe20000000f00 */
        /* <DEDUP_REMOVED lines=8> */
[----:B------:R-:W-:Y:S01]  /*2d80*/  @P0 FFMA R34, R2, 1.84467440737095516160e+19, RZ ;  /* 0x5f80000002220823 */ /* 0x000fe200000000ff */
[----:B------:R-:W-:-:S03]  /*2d90*/  @!P0 MOV R35, R2 ;  /* 0x0000000200238202 */ /* 0x000fc60000000f00 */
[----:B------:R-:W0:Y:S02]  /*2da0*/  @P0 MUFU.RSQ R3, R34 ;  /* 0x0000002200030308 */ /* 0x000e240000001400 */
[----:B0-----:R-:W-:Y:S01]  /*2db0*/  @P0 FMUL.FTZ R33, R34, R3 ;  /* 0x0000000322210220 */ /* 0x001fe20000410000 */
[----:B------:R-:W-:-:S03]  /*2dc0*/  @P0 FMUL.FTZ R3, R3, 0.5 ;  /* 0x3f00000003030820 */ /* 0x000fc60000410000 */
[----:B------:R-:W-:-:S04]  /*2dd0*/  @P0 FADD.FTZ R4, -R33, -RZ ;  /* 0x800000ff21040221 */ /* 0x000fc80000010100 */
[----:B------:R-:W-:-:S04]  /*2de0*/  @P0 FFMA R4, R33, R4, R34 ;  /* 0x0000000421040223 */ /* 0x000fc80000000022 */
[----:B------:R-:W-:-:S04]  /*2df0*/  @P0 FFMA R3, R4, R3, R33 ;  /* 0x0000000304030223 */ /* 0x000fc80000000021 */
[----:B------:R-:W-:-:S07]  /*2e00*/  @P0 FMUL.FTZ R35, R3, 2.3283064365386962891e-10 ;  /* 0x2f80000003230820 */ /* 0x000fce0000410000 */
.L_x_97:
[----:B------:R-:W-:Y:S01]  /*2e10*/  HFMA2 R3, -RZ, RZ, 0, 0 ;  /* 0x00000000ff037431 */ /* 0x000fe200000001ff */
[----:B------:R-:W-:-:S04]  /*2e20*/  MOV R2, R0 ;  /* 0x0000000000027202 */ /* 0x000fc80000000f00 */
[----:B------:R-:W-:Y:S05]  /*2e30*/  RET.REL.NODEC R2 `(_Z5traceP17curandStateXORWOWP3rayP3objP4vec3) ;  /* 0xffffffd002707950 */ /* 0x000fea0003c3ffff */
        .weak           $__internal_3_$__cuda_sm3x_div_rn_noftz_f32_slowpath
        .type           $__internal_3_$__cuda_sm3x_div_rn_noftz_f32_slowpath,@function
        .size           $__internal_3_$__cuda_sm3x_div_rn_noftz_f32_slowpath,(.L_x_122 - $__internal_3_$__cuda_sm3x_div_rn_noftz_f32_slowpath)
$__internal_3_$__cuda_sm3x_div_rn_noftz_f32_slowpath:
[----:B------:R-:W-:Y:S01]  /*2e40*/  SHF.R.U32.HI R4, RZ, 0x17, R37 ;  /* 0x00000017ff047819 */ /* 0x000fe20000011625 */
[----:B------:R-:W-:Y:S01]  /*2e50*/  BSSY.RECONVERGENT B0, `(.L_x_98) ;  /* 0x0000062000007945 */ /* 0x000fe20003800200 */
[----:B------:R-:W-:Y:S02]  /*2e60*/  SHF.R.U32.HI R35, RZ, 0x17, R0 ;  /* 0x00000017ff237819 */ /* 0x000fe40000011600 */
[----:B------:R-:W-:Y:S02]  /*2e70*/  LOP3.LUT R4, R4, 0xff, RZ, 0xc0, !PT ;  /* 0x000000ff04047812 */ /* 0x000fe400078ec0ff */
[----:B------:R-:W-:Y:S02]  /*2e80*/  LOP3.LUT R35, R35, 0xff, RZ, 0xc0, !PT ;  /* 0x000000ff23237812 */ /* 0x000fe400078ec0ff */
[----:B------:R-:W-:Y:S02]  /*2e90*/  IADD3 R3, PT, PT, R4, -0x1, RZ ;  /* 0xffffffff04037810 */ /* 0x000fe40007ffe0ff */
[----:B------:R-:W-:-:S02]  /*2ea0*/  IADD3 R33, PT, PT, R35, -0x1, RZ ;  /* 0xffffffff23217810 */ /* 0x000fc40007ffe0ff */
[----:B------:R-:W-:-:S04]  /*2eb0*/  ISETP.GT.U32.AND P0, PT, R3, 0xfd, PT ;  /* 0x000000fd0300780c */ /* 0x000fc80003f04070 */
[----:B------:R-:W-:-:S13]  /*2ec0*/  ISETP.GT.U32.OR P0, PT, R33, 0xfd, P0 ;  /* 0x000000fd2100780c */ /* 0x000fda0000704470 */
[----:B------:R-:W-:Y:S01]  /*2ed0*/  @!P0 MOV R2, RZ ;  /* 0x000000ff00028202 */ /* 0x000fe20000000f00 */
        /* <DEDUP_REMOVED lines=20> */
[----:B------:R-:W-:Y:S01]  /*3020*/  @!P0 FFMA R0, R0, 1.84467440737095516160e+19, RZ ;  /* 0x5f80000000008823 */ /* 0x000fe200000000ff */
[----:B------:R-:W-:Y:S01]  /*3030*/  @!P0 MOV R2, 0xffffffc0 ;  /* 0xffffffc000028802 */ /* 0x000fe20000000f00 */
[----:B------:R-:W-:-:S03]  /*3040*/  @!P1 FFMA R37, R37, 1.84467440737095516160e+19, RZ ;  /* 0x5f80000025259823 */ /* 0x000fc600000000ff */
[----:B------:R-:W-:-:S07]  /*3050*/  @!P1 IADD3 R2, PT, PT, R2, 0x40, RZ ;  /* 0x0000004002029810 */ /* 0x000fce0007ffe0ff */
.L_x_99:
[----:B------:R-:W-:Y:S01]  /*3060*/  LEA R36, R4, 0xc0800000, 0x17 ;  /* 0xc080000004247811 */ /* 0x000fe200078eb8ff */
[----:B------:R-:W-:Y:S01]  /*3070*/  BSSY.RECONVERGENT B1, `(.L_x_104) ;  /* 0x0000036000017945 */ /* 0x000fe20003800200 */
[----:B------:R-:W-:Y:S02]  /*3080*/  IADD3 R35, PT, PT, R35, -0x7f, RZ ;  /* 0xffffff8123237810 */ /* 0x000fe40007ffe0ff */
[----:B------:R-:W-:-:S03]  /*3090*/  IADD3 R37, PT, PT, -R36, R37, RZ ;  /* 0x0000002524257210 */ /* 0x000fc60007ffe1ff */
[----:B------:R-:W-:Y:S01]  /*30a0*/  IMAD R0, R35, -0x800000, R0 ;  /* 0xff80000023007824 */ /* 0x000fe200078e0200 */
[----:B------:R-:W0:Y:S01]  /*30b0*/  MUFU.RCP R36, R37 ;  /* 0x0000002500247308 */ /* 0x000e220000001000 */
[----:B------:R-:W-:Y:S01]  /*30c0*/  FADD.FTZ R33, -R37, -RZ ;  /* 0x800000ff25217221 */ /* 0x000fe20000010100 */
[----:B------:R-:W-:-:S04]  /*30d0*/  IADD3 R35, PT, PT, R35, 0x7f, -R4 ;  /* 0x0000007f23237810 */ /* 0x000fc80007ffe804 */
[----:B------:R-:W-:Y:S01]  /*30e0*/  IADD3 R35, PT, PT, R35, R2, RZ ;  /* 0x0000000223237210 */ /* 0x000fe20007ffe0ff */
        /* <DEDUP_REMOVED lines=9> */
[----:B------:R-:W-:-:S04]  /*3180*/  IADD3 R2, PT, PT, R2, R35, RZ ;  /* 0x0000002302027210 */ /* 0x000fc80007ffe0ff */
[----:B------:R-:W-:-:S04]  /*3190*/  IADD3 R4, PT, PT, R2, -0x1, RZ ;  /* 0xffffffff02047810 */ /* 0x000fc80007ffe0ff */
        /* <DEDUP_REMOVED lines=9> */
[CCC-:B------:R-:W-:Y:S01]  /*3230*/  FFMA.RZ R4, R3.reuse, R33.reuse, R36.reuse ;  /* 0x0000002103047223 */ /* 0x1c0fe2000000c024 */
[CCC-:B------:R-:W-:Y:S01]  /*3240*/  FFMA.RP R35, R3.reuse, R33.reuse, R36.reuse ;  /* 0x0000002103237223 */ /* 0x1c0fe20000008024 */
[----:B------:R-:W-:Y:S01]  /*3250*/  FFMA.RM R36, R3, R33, R36 ;  /* 0x0000002103247223 */ /* 0x000fe20000004024 */
[----:B------:R-:W-:Y:S02]  /*3260*/  IADD3 R3, PT, PT, R2, 0x20, RZ ;  /* 0x0000002002037810 */ /* 0x000fe40007ffe0ff */
[----:B------:R-:W-:Y:S02]  /*3270*/  LOP3.LUT R4, R4, 0x7fffff, RZ, 0xc0, !PT ;  /* 0x007fffff04047812 */ /* 0x000fe400078ec0ff */
[----:B------:R-:W-:Y:S02]  /*3280*/  ISETP.NE.AND P2, PT, R2, RZ, PT ;  /* 0x000000ff0200720c */ /* 0x000fe40003f45270 */
[----:B------:R-:W-:Y:S02]  /*3290*/  LOP3.LUT R4, R4, 0x800000, RZ, 0xfc, !PT ;  /* 0x0080000004047812 */ /* 0x000fe400078efcff */
[----:B------:R-:W-:-:S02]  /*32a0*/  ISETP.NE.AND P1, PT, R2, RZ, PT ;  /* 0x000000ff0200720c */ /* 0x000fc40003f25270 */
[----:B------:R-:W-:Y:S02]  /*32b0*/  IADD3 R2, PT, PT, -R2, RZ, RZ ;  /* 0x000000ff02027210 */ /* 0x000fe40007ffe1ff */
[----:B------:R-:W-:Y:S02]  /*32c0*/  SHF.L.U32 R3, R4, R3, RZ ;  /* 0x0000000304037219 */ /* 0x000fe400000006ff */
[----:B------:R-:W-:Y:S02]  /*32d0*/  FSETP.NEU.FTZ.AND P0, PT, R35, R36, PT ;  /* 0x000000242300720b */ /* 0x000fe40003f1d000 */
[----:B------:R-:W-:Y:S02]  /*32e0*/  SEL R33, R2, RZ, P2 ;  /* 0x000000ff02217207 */ /* 0x000fe40001000000 */
[----:B------:R-:W-:Y:S02]  /*32f0*/  ISETP.NE.AND P1, PT, R3, RZ, P1 ;  /* 0x000000ff0300720c */ /* 0x000fe40000f25270 */
[----:B------:R-:W-:-:S02]  /*3300*/  SHF.R.U32.HI R33, RZ, R33, R4 ;  /* 0x00000021ff217219 */ /* 0x000fc40000011604 */
[----:B------:R-:W-:Y:S02]  /*3310*/  PLOP3.LUT P0, PT, P0, P1, PT, 0xf8, 0x8f ;  /* 0x00000000008f781c */ /* 0x000fe40000703f70 */
[----:B------:R-:W-:Y:S02]  /*3320*/  SHF.R.U32.HI R3, RZ, 0x1, R33 ;  /* 0x00000001ff037819 */ /* 0x000fe40000011621 */
[----:B------:R-:W-:-:S04]  /*3330*/  SEL R2, RZ, 0x1, !P0 ;  /* 0x00000001ff027807 */ /* 0x000fc80004000000 */
[----:B------:R-:W-:-:S04]  /*3340*/  LOP3.LUT R2, R2, 0x1, R3, 0xf8, !PT ;  /* 0x0000000102027812 */ /* 0x000fc800078ef803 */
[----:B------:R-:W-:-:S04]  /*3350*/  LOP3.LUT R2, R2, R33, RZ, 0xc0, !PT ;  /* 0x0000002102027212 */ /* 0x000fc800078ec0ff */
[----:B------:R-:W-:-:S04]  /*3360*/  IADD3 R3, PT, PT, R3, R2, RZ ;  /* 0x0000000203037210 */ /* 0x000fc80007ffe0ff */
[----:B------:R-:W-:Y:S01]  /*3370*/  LOP3.LUT R0, R3, R0, RZ, 0xfc, !PT ;  /* 0x0000000003007212 */ /* 0x000fe200078efcff */
[----:B------:R-:W-:Y:S06]  /*3380*/  BRA `(.L_x_107) ;  /* 0x0000000000107947 */ /* 0x000fec0003800000 */
.L_x_106:
[----:B------:R-:W-:-:S04]  /*3390*/  LOP3.LUT R0, R0, 0x80000000, RZ, 0xc0, !PT ;  /* 0x8000000000007812 */ /* 0x000fc800078ec0ff */
[----:B------:R-:W-:Y:S01]  /*33a0*/  LOP3.LUT R0, R0, 0x7f800000, RZ, 0xfc, !PT ;  /* 0x7f80000000007812 */ /* 0x000fe200078efcff */
[----:B------:R-:W-:Y:S06]  /*33b0*/  BRA `(.L_x_107) ;  /* 0x0000000000047947 */ /* 0x000fec0003800000 */
.L_x_105:
[----:B------:R-:W-:-:S07]  /*33c0*/  LEA R0, R35, R0, 0x17 ;  /* 0x0000000023007211 */ /* 0x000fce00078eb8ff */
.L_x_107:
[----:B------:R-:W-:Y:S05]  /*33d0*/  BSYNC.RECONVERGENT B1 ;  /* 0x0000000000017941 */ /* 0x000fea0003800200 */
.L_x_104:
[----:B------:R-:W-:Y:S05]  /*33e0*/  BRA `(.L_x_108) ;  /* 0x0000000000207947 */ /* 0x000fea0003800000 */
.L_x_103:
[----:B------:R-:W-:-:S04]  /*33f0*/  LOP3.LUT R0, R37, 0x80000000, R0, 0x48, !PT ;  /* 0x8000000025007812 */ /* 0x000fc800078e4800 */
[----:B------:R-:W-:Y:S01]  /*3400*/  LOP3.LUT R0, R0, 0x7f800000, RZ, 0xfc, !PT ;  /* 0x7f80000000007812 */ /* 0x000fe200078efcff */
[----:B------:R-:W-:Y:S06]  /*3410*/  BRA `(.L_x_108) ;  /* 0x0000000000147947 */ /* 0x000fec0003800000 */
.L_x_102:
[----:B------:R-:W-:Y:S01]  /*3420*/  LOP3.LUT R0, R37, 0x80000000, R0, 0x48, !PT ;  /* 0x8000000025007812 */ /* 0x000fe200078e4800 */
[----:B------:R-:W-:Y:S06]  /*3430*/  BRA `(.L_x_108) ;  /* 0x00000000000c7947 */ /* 0x000fec0003800000 */
.L_x_101:
[----:B------:R-:W0:Y:S01]  /*3440*/  MUFU.RSQ R0, -QNAN ;  /* 0xffc0000000007908 */ /* 0x000e220000001400 */
[----:B------:R-:W-:Y:S05]  /*3450*/  BRA `(.L_x_108) ;  /* 0x0000000000047947 */ /* 0x000fea0003800000 */
.L_x_100:
[----:B------:R-:W-:-:S07]  /*3460*/  FADD.FTZ R0, R0, R37 ;  /* 0x0000002500007221 */ /* 0x000fce0000010000 */
.L_x_108:
[----:B------:R-:W-:Y:S05]  /*3470*/  BSYNC.RECONVERGENT B0 ;  /* 0x0000000000007941 */ /* 0x000fea0003800200 */
.L_x_98:
[----:B------:R-:W-:-:S04]  /*3480*/  HFMA2 R35, -RZ, RZ, 0, 0 ;  /* 0x00000000ff237431 */ /* 0x000fc800000001ff */
[----:B0-----:R-:W-:Y:S05]  /*3490*/  RET.REL.NODEC R34 `(_Z5traceP17curandStateXORWOWP3rayP3objP4vec3) ;  /* 0xffffffc822d87950 */ /* 0x001fea0003c3ffff */
.L_x_109:
        /* <DEDUP_REMOVED lines=14> */
.L_x_122:


//--------------------- .text._Z12setup_kernelP17curandStateXORWOW --------------------------
	.section	.text._Z12setup_kernelP17curandStateXORWOW,"ax",@progbits
	.align	128
        .global         _Z12setup_kernelP17curandStateXORWOW
        .type           _Z12setup_kernelP17curandStateXORWOW,@function
        .size           _Z12setup_kernelP17curandStateXORWOW,(.L_x_125 - _Z12setup_kernelP17curandStateXORWOW)
        .other          _Z12setup_kernelP17curandStateXORWOW,@"STO_CUDA_ENTRY STV_DEFAULT"
_Z12setup_kernelP17curandStateXORWOW:
.text._Z12setup_kernelP17curandStateXORWOW:
[----:B------:R-:W-:Y:S01]  /*0000*/  LDC R1, c[0x0][0x37c] ;  /* 0x0000df00ff017b82 */ /* 0x000fe20000000800 */
[----:B------:R-:W0:Y:S07]  /*0010*/  S2R R13, SR_TID.X ;  /* 0x00000000000d7919 */ /* 0x000e2e0000002100 */
[----:B------:R-:W1:Y:S01]  /*0020*/  LDC.64 R6, c[0x0][0x380] ;  /* 0x0000e000ff067b82 */ /* 0x000e620000000a00 */
[----:B------:R-:W0:Y:S01]  /*0030*/  LDCU UR6, c[0x0][0x360] ;  /* 0x00006c00ff0677ac */ /* 0x000e220008000800 */
[----:B------:R-:W-:Y:S01]  /*0040*/  IMAD.MOV.U32 R2, RZ, RZ, 0x3198c20f ;  /* 0x3198c20fff027424 */ /* 0x000fe200078e00ff */
[----:B------:R-:W0:Y:S01]  /*0050*/  S2R R0, SR_CTAID.X ;  /* 0x0000000000007919 */ /* 0x000e220000002500 */
[----:B------:R-:W-:Y:S01]  /*0060*/  IMAD.MOV.U32 R3, RZ, RZ, 0x5efdb30c ;  /* 0x5efdb30cff037424 */ /* 0x000fe200078e00ff */
[----:B------:R-:W2:Y:S01]  /*0070*/  LDCU.64 UR4, c[0x0][0x358] ;  /* 0x00006b00ff0477ac */ /* 0x000ea20008000a00 */
[----:B------:R-:W-:Y:S01]  /*0080*/  IMAD.MOV.U32 R4, RZ, RZ, 0x423bb012 ;  /* 0x423bb012ff047424 */ /* 0x000fe200078e00ff */
[----:B------:R-:W-:Y:S01]  /*0090*/  BSSY.RECONVERGENT B0, `(.L_x_110) ;  /* 0x00000db000007945 */ /* 0x000fe20003800200 */
[----:B------:R-:W-:-:S02]  /*00a0*/  IMAD.MOV.U32 R5, RZ, RZ, -0x75bd8fc ;  /* 0xf8a42704ff057424 */ /* 0x000fc400078e00ff */
[----:B------:R-:W-:Y:S02]  /*00b0*/  IMAD.MOV.U32 R8, RZ, RZ, -0x23270784 ;  /* 0xdcd8f87cff087424 */ /* 0x000fe400078e00ff */
[----:B------:R-:W-:Y:S02]  /*00c0*/  IMAD.MOV.U32 R9, RZ, RZ, 0x57fa2510 ;  /* 0x57fa2510ff097424 */ /* 0x000fe400078e00ff */
[----:B0-----:R-:W-:-:S04]  /*00d0*/  IMAD R13, R0, UR6, R13 ;  /* 0x00000006000d7c24 */ /* 0x001fc8000f8e020d */
[C---:B-1----:R-:W-:Y:S01]  /*00e0*/  IMAD.WIDE R6, R13.reuse, 0x30, R6 ;  /* 0x000000300d067825 */ /* 0x042fe200078e0206 */
[----:B------:R-:W-:-:S04]  /*00f0*/  ISETP.NE.AND P0, PT, R13, RZ, PT ;  /* 0x000000ff0d00720c */ /* 0x000fc80003f05270 */
[----:B--2---:R0:W-:Y:S04]  /*0100*/  STG.E.64 desc[UR4][R6.64], R2 ;  /* 0x0000000206007986 */ /* 0x0041e8000c101b04 */
[----:B------:R0:W-:Y:S04]  /*0110*/  STG.E.64 desc[UR4][R6.64+0x8], R4 ;  /* 0x0000080406007986 */ /* 0x0001e8000c101b04 */
[----:B------:R0:W-:Y:S01]  /*0120*/  STG.E.64 desc[UR4][R6.64+0x10], R8 ;  /* 0x0000100806007986 */ /* 0x0001e2000c101b04 */
[----:B------:R-:W-:Y:S05]  /*0130*/  @!P0 BRA `(.L_x_111) ;  /* 0x0000000c00408947 */ /* 0x000fea0003800000 */
[----:B------:R-:W-:Y:S01]  /*0140*/  SHF.R.S32.HI R0, RZ, 0x1f, R13 ;  /* 0x0000001fff007819 */ /* 0x000fe2000001140d */
[----:B------:R-:W-:-:S07]  /*0150*/  IMAD.MOV.U32 R12, RZ, RZ, RZ ;  /* 0x000000ffff0c7224 */ /* 0x000fce00078e00ff */
.L_x_117:
[----:B0-----:R-:W-:Y:S01]  /*0160*/  LOP3.LUT R2, R13, 0x3, RZ, 0xc0, !PT ;  /* 0x000000030d027812 */ /* 0x001fe200078ec0ff */
[----:B------:R-:W-:Y:S03]  /*0170*/  BSSY.RECONVERGENT B1, `(.L_x_112) ;  /* 0x00000c6000017945 */ /* 0x000fe60003800200 */
[----:B------:R-:W-:-:S04]  /*0180*/  ISETP.NE.U32.AND P0, PT, R2, RZ, PT ;  /* 0x000000ff0200720c */ /* 0x000fc80003f05070 */
[----:B------:R-:W-:-:S13]  /*0190*/  ISETP.NE.AND.EX P0, PT, RZ, RZ, PT, P0 ;  /* 0x000000ffff00720c */ /* 0x000fda0003f05300 */
[----:B------:R-:W-:Y:S05]  /*01a0*/  @!P0 BRA `(.L_x_113) ;  /* 0x0000000c00088947 */ /* 0x000fea0003800000 */
[----:B------:R-:W0:Y:S01]  /*01b0*/  LDC.64 R8, c[0x4][RZ] ;  /* 0x01000000ff087b82 */ /* 0x000e220000000a00 */
[----:B------:R-:W-:Y:S02]  /*01c0*/  IMAD.MOV.U32 R14, RZ, RZ, RZ ;  /* 0x000000ffff0e7224 */ /* 0x000fe400078e00ff */
[----:B0-----:R-:W-:-:S07]  /*01d0*/  IMAD.WIDE.U32 R8, R12, 0xc80, R8 ;  /* 0x00000c800c087825 */ /* 0x001fce00078e0008 */
.L_x_116:
[----:B0-----:R-:W-:Y:S01]  /*01e0*/  IMAD.MOV.U32 R15, RZ, RZ, RZ ;  /* 0x000000ffff0f7224 */ /* 0x001fe200078e00ff */
[----:B------:R-:W-:Y:S01]  /*01f0*/  CS2R R2, SRZ ;  /* 0x0000000000027805 */ /* 0x000fe2000001ff00 */
[----:B------:R-:W-:Y:S01]  /*0200*/  IMAD.MOV.U32 R17, RZ, RZ, RZ ;  /* 0x000000ffff117224 */ /* 0x000fe200078e00ff */
[----:B------:R-:W-:-:S07]  /*0210*/  CS2R R4, SRZ ;  /* 0x0000000000047805 */ /* 0x000fce000001ff00 */
.L_x_115:
[----:B------:R-:W-:-:S05]  /*0220*/  IMAD.WIDE.U32 R10, R17, 0x4, R6 ;  /* 0x00000004110a7825 */ /* 0x000fca00078e0006 */
[----:B------:R0:W5:Y:S01]  /*0230*/  LDG.E R16, desc[UR4][R10.64+0x4] ;  /* 0x000004040a107981 */ /* 0x000162000c1e1900 */
[----:B------:R-:W-:-:S07]  /*0240*/  IMAD.MOV.U32 R19, RZ, RZ, RZ ;  /* 0x000000ffff137224 */ /* 0x000fce00078e00ff */
.L_x_114:
[----:B-----5:R-:W-:Y:S01]  /*0250*/  SHF.R.U32.HI R24, RZ, R19, R16 ;  /* 0x00000013ff187219 */ /* 0x020fe20000011610 */
[----:B0-----:R-:W-:-:S03]  /*0260*/  IMAD.SHL.U32 R10, R17, 0x20, RZ ;  /* 0x00000020110a7824 */ /* 0x001fc600078e00ff */
[----:B------:R-:W-:Y:S01]  /*0270*/  LOP3.LUT R11, R24, 0x1, RZ, 0xc0, !PT ;  /* 0x00000001180b7812 */ /* 0x000fe200078ec0ff */
[----:B------:R-:W-:-:S03]  /*0280*/  IMAD.IADD R10, R10, 0x1, R19 ;  /* 0x000000010a0a7824 */ /* 0x000fc600078e0213 */
[----:B------:R-:W-:Y:S01]  /*0290*/  ISETP.NE.U32.AND P0, PT, R11, 0x1, PT ;  /* 0x000000010b00780c */ /* 0x000fe20003f05070 */
[----:B------:R-:W-:-:S03]  /*02a0*/  IMAD R11, R10, 0x5, RZ ;  /* 0x000000050a0b7824 */ /* 0x000fc600078e02ff */
[----:B------:R-:W-:Y:S01]  /*02b0*/  R2P PR, R24, 0x7e ;  /* 0x0000007e18007804 */ /* 0x000fe20000000000 */
[----:B------:R-:W-:-:S08]  /*02c0*/  IMAD.WIDE.U32 R10, R11, 0x4, R8 ;  /* 0x000000040b0a7825 */ /* 0x000fd000078e0008 */
[----:B------:R-:W2:Y:S04]  /*02d0*/  @!P0 LDG.E R18, desc[UR4][R10.64] ;  /* 0x000000040a128981 */ /* 0x000ea8000c1e1900 */
[----:B------:R-:W3:Y:S04]  /*02e0*/  @!P0 LDG.E R20, desc[UR4][R10.64+0x10] ;  /* 0x000010040a148981 */ /* 0x000ee8000c1e1900 */
[----:B------:R-:W4:Y:S04]  /*02f0*/  @P1 LDG.E R22, desc[UR4][R10.64+0x14] ;  /* 0x000014040a161981 */ /* 0x000f28000c1e1900 */
[----:B------:R-:W4:Y:S04]  /*0300*/  @P2 LDG.E R26, desc[UR4][R10.64+0x28] ;  /* 0x000028040a1a2981 */ /* 0x000f28000c1e1900 */
[----:B------:R-:W4:Y:S04]  /*0310*/  @!P0 LDG.E R21, desc[UR4][R10.64+0x4] ;  /* 0x000004040a158981 */ /* 0x000f28000c1e1900 */
[----:B------:R-:W4:Y:S04]  /*0320*/  @!P0 LDG.E R23, desc[UR4][R10.64+0xc] ;  /* 0x00000c040a178981 */ /* 0x000f28000c1e1900 */
[----:B------:R-:W4:Y:S04]  /*0330*/  @P1 LDG.E R25, desc[UR4][R10.64+0x18] ;  /* 0x000018040a191981 */ /* 0x000f28000c1e1900 */
[----:B------:R-:W4:Y:S04]  /*0340*/  @P3 LDG.E R28, desc[UR4][R10.64+0x3c] ;  /* 0x00003c040a1c3981 */ /* 0x000f28000c1e1900 */
[----:B------:R-:W4:Y:S01]  /*0350*/  @P6 LDG.E R27, desc[UR4][R10.64+0x7c] ;  /* 0x00007c040a1b6981 */ /* 0x000f22000c1e1900 */
[----:B--2---:R-:W-:-:S03]  /*0360*/  @!P0 LOP3.LUT R15, R15, R18, RZ, 0x3c, !PT ;  /* 0x000000120f0f8212 */ /* 0x004fc600078e3cff */
[----:B------:R-:W2:Y:S01]  /*0370*/  @!P0 LDG.E R18, desc[UR4][R10.64+0x8] ;  /* 0x000008040a128981 */ /* 0x000ea2000c1e1900 */
[----:B---3--:R-:W-:-:S03]  /*0380*/  @!P0 LOP3.LUT R3, R3, R20, RZ, 0x3c, !PT ;  /* 0x0000001403038212 */ /* 0x008fc600078e3cff */
[----:B------:R-:W3:Y:S01]  /*0390*/  @P1 LDG.E R20, desc[UR4][R10.64+0x24] ;  /* 0x000024040a141981 */ /* 0x000ee2000c1e1900 */
[----:B----4-:R-:W-:-:S03]  /*03a0*/  @P1 LOP3.LUT R15, R15, R22, RZ, 0x3c, !PT ;  /* 0x000000160f0f1212 */ /* 0x010fc600078e3cff */
[----:B------:R-:W4:Y:S01]  /*03b0*/  @P2 LDG.E R22, desc[UR4][R10.64+0x38] ;  /* 0x000038040a162981 */ /* 0x000f22000c1e1900 */
[----:B------:R-:W-:-:S03]  /*03c0*/  @P2 LOP3.LUT R15, R15, R26, RZ, 0x3c, !PT ;  /* 0x0000001a0f0f2212 */ /* 0x000fc600078e3cff */
[----:B------:R-:W4:Y:S01]  /*03d0*/  @P4 LDG.E R26, desc[UR4][R10.64+0x50] ;  /* 0x000050040a1a4981 */ /* 0x000f22000c1e1900 */
[----:B------:R-:W-:-:S03]  /*03e0*/  @!P0 LOP3.LUT R4, R4, R21, RZ, 0x3c, !PT ;  /* 0x0000001504048212 */ /* 0x000fc600078e3cff */
[----:B------:R-:W4:Y:S01]  /*03f0*/  @P1 LDG.E R21, desc[UR4][R10.64+0x20] ;  /* 0x000020040a151981 */ /* 0x000f22000c1e1900 */
[----:B------:R-:W-:-:S03]  /*0400*/  @!P0 LOP3.LUT R2, R2, R23, RZ, 0x3c, !PT ;  /* 0x0000001702028212 */ /* 0x000fc600078e3cff */
[----:B------:R-:W4:Y:S01]  /*0410*/  @P2 LDG.E R23, desc[UR4][R10.64+0x2c] ;  /* 0x00002c040a172981 */ /* 0x000f22000c1e1900 */
[----:B------:R-:W-:-:S03]  /*0420*/  @P1 LOP3.LUT R4, R4, R25, RZ, 0x3c, !PT ;  /* 0x0000001904041212 */ /* 0x000fc600078e3cff */
[----:B------:R-:W4:Y:S01]  /*0430*/  @P2 LDG.E R25, desc[UR4][R10.64+0x34] ;  /* 0x000034040a192981 */ /* 0x000f22000c1e1900 */
[----:B--2---:R-:W-:-:S03]  /*0440*/  @!P0 LOP3.LUT R5, R5, R18, RZ, 0x3c, !PT ;  /* 0x0000001205058212 */ /* 0x004fc600078e3cff */
[----:B------:R-:W2:Y:S01]  /*0450*/  @P1 LDG.E R18, desc[UR4][R10.64+0x1c] ;  /* 0x00001c040a121981 */ /* 0x000ea2000c1e1900 */
[----:B---3--:R-:W-:-:S03]  /*0460*/  @P1 LOP3.LUT R3, R3, R20, RZ, 0x3c, !PT ;  /* 0x0000001403031212 */ /* 0x008fc600078e3cff */
[----:B------:R-:W3:Y:S01]  /*0470*/  @P2 LDG.E R20, desc[UR4][R10.64+0x30] ;  /* 0x000030040a142981 */ /* 0x000ee2000c1e1900 */
[----:B----4-:R-:W-:-:S03]  /*0480*/  @P2 LOP3.LUT R3, R3, R22, RZ, 0x3c, !PT ;  /* 0x0000001603032212 */ /* 0x010fc600078e3cff */
[----:B------:R-:W4:Y:S01]  /*0490*/  @P3 LDG.E R22, desc[UR4][R10.64+0x4c] ;  /* 0x00004c040a163981 */ /* 0x000f22000c1e1900 */
[----:B------:R-:W-:-:S04]  /*04a0*/  @P3 LOP3.LUT R15, R15, R28, RZ, 0x3c, !PT ;  /* 0x0000001c0f0f3212 */ /* 0x000fc800078e3cff */
[----:B------:R-:W-:Y:S02]  /*04b0*/  @P4 LOP3.LUT R15, R15, R26, RZ, 0x3c, !PT ;  /* 0x0000001a0f0f4212 */ /* 0x000fe400078e3cff */
[----:B------:R-:W-:Y:S01]  /*04c0*/  @P1 LOP3.LUT R2, R2, R21, RZ, 0x3c, !PT ;  /* 0x0000001502021212 */ /* 0x000fe200078e3cff */
[----:B------:R-:W4:Y:S04]  /*04d0*/  @P5 LDG.E R26, desc[UR4][R10.64+0x64] ;  /* 0x000064040a1a5981 */ /* 0x000f28000c1e1900 */
[----:B------:R-:W4:Y:S01]  /*04e0*/  @P3 LDG.E R21, desc[UR4][R10.64+0x40] ;  /* 0x000040040a153981 */ /* 0x000f22000c1e1900 */
[----:B------:R-:W-:Y:S02]  /*04f0*/  @P2 LOP3.LUT R4, R4, R23, RZ, 0x3c, !PT ;  /* 0x0000001704042212 */ /* 0x000fe400078e3cff */
[----:B------:R-:W-:Y:S01]  /*0500*/  @P2 LOP3.LUT R2, R2, R25, RZ, 0x3c, !PT ;  /* 0x0000001902022212 */ /* 0x000fe200078e3cff */
[----:B------:R-:W4:Y:S04]  /*0510*/  @P3 LDG.E R23, desc[UR4][R10.64+0x48] ;  /* 0x000048040a173981 */ /* 0x000f28000c1e1900 */
[----:B------:R-:W4:Y:S01]  /*0520*/  @P4 LDG.E R25, desc[UR4][R10.64+0x54] ;  /* 0x000054040a194981 */ /* 0x000f22000c1e1900 */
[----:B--2---:R-:W-:-:S03]  /*0530*/  @P1 LOP3.LUT R5, R5, R18, RZ, 0x3c, !PT ;  /* 0x0000001205051212 */ /* 0x004fc600078e3cff */
[----:B------:R-:W2:Y:S01]  /*0540*/  @P3 LDG.E R18, desc[UR4][R10.64+0x44] ;  /* 0x000044040a123981 */ /* 0x000ea2000c1e1900 */
[----:B---3--:R-:W-:-:S03]  /*0550*/  @P2 LOP3.LUT R5, R5, R20, RZ, 0x3c, !PT ;  /* 0x0000001405052212 */ /* 0x008fc600078e3cff */
[----:B------:R-:W3:Y:S01]  /*0560*/  @P4 LDG.E R20, desc[UR4][R10.64+0x58] ;  /* 0x000058040a144981 */ /* 0x000ee2000c1e1900 */
[----:B----4-:R-:W-:-:S03]  /*0570*/  @P3 LOP3.LUT R3, R3, R22, RZ, 0x3c, !PT ;  /* 0x0000001603033212 */ /* 0x010fc600078e3cff */
[----:B------:R-:W4:Y:S01]  /*0580*/  @P4 LDG.E R22, desc[UR4][R10.64+0x60] ;  /* 0x000060040a164981 */ /* 0x000f22000c1e1900 */
[----:B------:R-:W-:Y:S02]  /*0590*/  LOP3.LUT P0, RZ, R24, 0x80, RZ, 0xc0, !PT ;  /* 0x0000008018ff7812 */ /* 0x000fe4000780c0ff */
[----:B------:R-:W-:Y:S02]  /*05a0*/  @P5 LOP3.LUT R15, R15, R26, RZ, 0x3c, !PT ;  /* 0x0000001a0f0f5212 */ /* 0x000fe400078e3cff */
[----:B------:R-:W4:Y:S01]  /*05b0*/  @P6 LDG.E R26, desc[UR4][R10.64+0x78] ;  /* 0x000078040a1a6981 */ /* 0x000f22000c1e1900 */
[----:B------:R-:W-:-:S03]  /*05c0*/  @P3 LOP3.LUT R4, R4, R21, RZ, 0x3c, !PT ;  /* 0x0000001504043212 */ /* 0x000fc600078e3cff */
[----:B------:R-:W4:Y:S01]  /*05d0*/  @P4 LDG.E R21, desc[UR4][R10.64+0x5c] ;  /* 0x00005c040a154981 */ /* 0x000f22000c1e1900 */
[----:B------:R-:W-:-:S03]  /*05e0*/  @P3 LOP3.LUT R2, R2, R23, RZ, 0x3c, !PT ;  /* 0x0000001702023212 */ /* 0x000fc600078e3cff */
[----:B------:R-:W4:Y:S01]  /*05f0*/  @P5 LDG.E R23, desc[UR4][R10.64+0x68] ;  /* 0x000068040a175981 */ /* 0x000f22000c1e1900 */
[----:B------:R-:W-:-:S03]  /*0600*/  @P4 LOP3.LUT R4, R4, R25, RZ, 0x3c, !PT ;  /* 0x0000001904044212 */ /* 0x000fc600078e3cff */
[----:B------:R-:W4:Y:S01]  /*0610*/  @P5 LDG.E R25, desc[UR4][R10.64+0x70] ;  /* 0x000070040a195981 */ /* 0x000f22000c1e1900 */
[----:B--2---:R-:W-:-:S03]  /*0620*/  @P3 LOP3.LUT R5, R5, R18, RZ, 0x3c, !PT ;  /* 0x0000001205053212 */ /* 0x004fc600078e3cff */
[----:B------:R-:W2:Y:S01]  /*0630*/  @P5 LDG.E R18, desc[UR4][R10.64+0x6c] ;  /* 0x00006c040a125981 */ /* 0x000ea2000c1e1900 */
[----:B---3--:R-:W-:-:S03]  /*0640*/  @P4 LOP3.LUT R5, R5, R20, RZ, 0x3c, !PT ;  /* 0x0000001405054212 */ /* 0x008fc600078e3cff */
[----:B------:R-:W3:Y:S01]  /*0650*/  @P5 LDG.E R20, desc[UR4][R10.64+0x74] ;  /* 0x000074040a145981 */ /* 0x000ee2000c1e1900 */
[----:B----4-:R-:W-:-:S03]  /*0660*/  @P4 LOP3.LUT R3, R3, R22, RZ, 0x3c, !PT ;  /* 0x0000001603034212 */ /* 0x010fc600078e3cff */
[----:B------:R-:W4:Y:S01]  /*0670*/  @P0 LDG.E R22, desc[UR4][R10.64+0x8c] ;  /* 0x00008c040a160981 */ /* 0x000f22000c1e1900 */
[----:B------:R-:W-:-:S03]  /*0680*/  @P6 LOP3.LUT R15, R15, R26, RZ, 0x3c, !PT ;  /* 0x0000001a0f0f6212 */ /* 0x000fc600078e3cff */
        /* <DEDUP_REMOVED lines=13> */
[----:B------:R-:W-:Y:S02]  /*0760*/  @P6 LOP3.LUT R4, R4, R27, RZ, 0x3c, !PT ;  /* 0x0000001b04046212 */ /* 0x000fe400078e3cff */
[----:B------:R-:W-:Y:S02]  /*0770*/  @P6 LOP3.LUT R2, R2, R21, RZ, 0x3c, !PT ;  /* 0x0000001502026212 */ /* 0x000fe400078e3cff */
[----:B------:R-:W-:Y:S02]  /*0780*/  @P0 LOP3.LUT R4, R4, R23, RZ, 0x3c, !PT ;  /* 0x0000001704040212 */ /* 0x000fe400078e3cff */
[----:B------:R-:W-:Y:S02]  /*0790*/  @P0 LOP3.LUT R2, R2, R25, RZ, 0x3c, !PT ;  /* 0x0000001902020212 */ /* 0x000fe400078e3cff */
[----:B--2---:R-:W-:Y:S02]  /*07a0*/  @P6 LOP3.LUT R5, R5, R18, RZ, 0x3c, !PT ;  /* 0x0000001205056212 */ /* 0x004fe400078e3cff */
[----:B---3--:R-:W-:-:S02]  /*07b0*/  @P6 LOP3.LUT R3, R3, R20, RZ, 0x3c, !PT ;  /* 0x0000001403036212 */ /* 0x008fc400078e3cff */
[----:B----4-:R-:W-:Y:S02]  /*07c0*/  @P0 LOP3.LUT R5, R5, R22, RZ, 0x3c, !PT ;  /* 0x0000001605050212 */ /* 0x010fe400078e3cff */
[----:B------:R-:W-:Y:S02]  /*07d0*/  @P0 LOP3.LUT R3, R3, R26, RZ, 0x3c, !PT ;  /* 0x0000001a03030212 */ /* 0x000fe400078e3cff */
[----:B------:R-:W-:-:S13]  /*07e0*/  R2P PR, R24.B1, 0x7f ;  /* 0x0000007f18007804 */ /* 0x000fda0000001000 */
[----:B------:R-:W2:Y:S04]  /*07f0*/  @P0 LDG.E R18, desc[UR4][R10.64+0xa0] ;  /* 0x0000a0040a120981 */ /* 0x000ea8000c1e1900 */
[----:B------:R-:W3:Y:S04]  /*0800*/  @P1 LDG.E R22, desc[UR4][R10.64+0xb4] ;  /* 0x0000b4040a161981 */ /* 0x000ee8000c1e1900 */
[----:B------:R-:W4:Y:S04]  /*0810*/  @P2 LDG.E R26, desc[UR4][R10.64+0xc8] ;  /* 0x0000c8040a1a2981 */ /* 0x000f28000c1e1900 */
[----:B------:R-:W4:Y:S04]  /*0820*/  @P3 LDG.E R28, desc[UR4][R10.64+0xdc] ;  /* 0x0000dc040a1c3981 */ /* 0x000f28000c1e1900 */
[----:B------:R-:W4:Y:S04]  /*0830*/  @P0 LDG.E R23, desc[UR4][R10.64+0xa4] ;  /* 0x0000a4040a170981 */ /* 0x000f28000c1e1900 */
[----:B------:R-:W4:Y:S04]  /*0840*/  @P0 LDG.E R20, desc[UR4][R10.64+0xa8] ;  /* 0x0000a8040a140981 */ /* 0x000f28000c1e1900 */
[----:B------:R-:W4:Y:S04]  /*0850*/  @P4 LDG.E R25, desc[UR4][R10.64+0xf0] ;  /* 0x0000f0040a194981 */ /* 0x000f28000c1e1900 */
        /* <DEDUP_REMOVED lines=21> */
[----:B------:R-:W-:Y:S02]  /*09b0*/  LOP3.LUT P0, RZ, R24, 0x8000, RZ, 0xc0, !PT ;  /* 0x0000800018ff7812 */ /* 0x000fe4000780c0ff */
[----:B----4-:R-:W-:Y:S01]  /*09c0*/  @P5 LOP3.LUT R15, R15, R26, RZ, 0x3c, !PT ;  /* 0x0000001a0f0f5212 */ /* 0x010fe200078e3cff */
[----:B------:R-:W4:Y:S04]  /*09d0*/  @P3 LDG.E R24, desc[UR4][R10.64+0xe4] ;  /* 0x0000e4040a183981 */ /* 0x000f28000c1e1900 */
[----:B------:R-:W2:Y:S01]  /*09e0*/  @P6 LDG.E R26, desc[UR4][R10.64+0x118] ;  /* 0x000118040a1a6981 */ /* 0x000ea2000c1e1900 */
        /* <DEDUP_REMOVED lines=8> */
[----:B---3--:R-:W-:-:S03]  /*0a70*/  @P2 LOP3.LUT R3, R3, R22, RZ, 0x3c, !PT ;  /* 0x0000001603032212 */ /* 0x008fc600078e3cff */
[----:B------:R-:W3:Y:S01]  /*0a80*/  @P4 LDG.E R22, desc[UR4][R10.64+0x100] ;  /* 0x000100040a164981 */ /* 0x000ee2000c1e1900 */
[----:B--2---:R-:W-:-:S03]  /*0a90*/  @P6 LOP3.LUT R15, R15, R26, RZ, 0x3c, !PT ;  /* 0x0000001a0f0f6212 */ /* 0x004fc600078e3cff */
[----:B------:R-:W2:Y:S01]  /*0aa0*/  @P0 LDG.E R26, desc[UR4][R10.64+0x12c] ;  /* 0x00012c040a1a0981 */ /* 0x000ea2000c1e1900 */
[----:B----4-:R-:W-:-:S03]  /*0ab0*/  @P2 LOP3.LUT R2, R2, R23, RZ, 0x3c, !PT ;  /* 0x0000001702022212 */ /* 0x010fc600078e3cff */
[----:B------:R-:W4:Y:S01]  /*0ac0*/  @P4 LDG.E R23, desc[UR4][R10.64+0xfc] ;  /* 0x0000fc040a174981 */ /* 0x000f22000c1e1900 */
[----:B------:R-:W-:-:S03]  /*0ad0*/  @P2 LOP3.LUT R5, R5, R20, RZ, 0x3c, !PT ;  /* 0x0000001405052212 */ /* 0x000fc600078e3cff */
[----:B------:R-:W4:Y:S01]  /*0ae0*/  @P4 LDG.E R20, desc[UR4][R10.64+0xf8] ;  /* 0x0000f8040a144981 */ /* 0x000f22000c1e1900 */
[----:B------:R-:W-:Y:S02]  /*0af0*/  @P3 LOP3.LUT R2, R2, R27, RZ, 0x3c, !PT ;  /* 0x0000001b02023212 */ /* 0x000fe400078e3cff */
[----:B------:R-:W-:Y:S01]  /*0b00*/  @P3 LOP3.LUT R4, R4, R25, RZ, 0x3c, !PT ;  /* 0x0000001904043212 */ /* 0x000fe200078e3cff */
[----:B------:R-:W4:Y:S01]  /*0b10*/  @P5 LDG.E R27, desc[UR4][R10.64+0x110] ;  /* 0x000110040a1b5981 */ /* 0x000f22000c1e1900 */
[----:B------:R-:W-:-:S03]  /*0b20*/  @P3 LOP3.LUT R5, R5, R24, RZ, 0x3c, !PT ;  /* 0x0000001805053212 */ /* 0x000fc600078e3cff */
[----:B------:R-:W4:Y:S04]  /*0b30*/  @P5 LDG.E R25, desc[UR4][R10.64+0x108] ;  /* 0x000108040a195981 */ /* 0x000f28000c1e1900 */
        /* <DEDUP_REMOVED lines=19> */
[----:B------:R-:W-:-:S05]  /*0c70*/  VIADD R19, R19, 0x10 ;  /* 0x0000001013137836 */ /* 0x000fca0000000000 */
[----:B------:R-:W-:Y:S02]  /*0c80*/  ISETP.NE.AND P1, PT, R19, 0x20, PT ;  /* 0x000000201300780c */ /* 0x000fe40003f25270 */
[----:B------:R-:W-:Y:S02]  /*0c90*/  @P5 LOP3.LUT R3, R3, R18, RZ, 0x3c, !PT ;  /* 0x0000001203035212 */ /* 0x000fe400078e3cff */
[----:B------:R-:W-:Y:S02]  /*0ca0*/  @P6 LOP3.LUT R4, R4, R21, RZ, 0x3c, !PT ;  /* 0x0000001504046212 */ /* 0x000fe400078e3cff */
[----:B---3--:R-:W-:-:S04]  /*0cb0*/  @P6 LOP3.LUT R3, R3, R22, RZ, 0x3c, !PT ;  /* 0x0000001603036212 */ /* 0x008fc800078e3cff */
[----:B--2---:R-:W-:Y:S02]  /*0cc0*/  @P0 LOP3.LUT R3, R3, R26, RZ, 0x3c, !PT ;  /* 0x0000001a03030212 */ /* 0x004fe400078e3cff */
[----:B----4-:R-:W-:Y:S02]  /*0cd0*/  @P6 LOP3.LUT R2, R2, R23, RZ, 0x3c, !PT ;  /* 0x0000001702026212 */ /* 0x010fe400078e3cff */
[----:B------:R-:W-:Y:S02]  /*0ce0*/  @P6 LOP3.LUT R5, R5, R20, RZ, 0x3c, !PT ;  /* 0x0000001405056212 */ /* 0x000fe400078e3cff */
[----:B------:R-:W-:Y:S02]  /*0cf0*/  @P0 LOP3.LUT R2, R2, R27, RZ, 0x3c, !PT ;  /* 0x0000001b02020212 */ /* 0x000fe400078e3cff */
[----:B------:R-:W-:Y:S02]  /*0d00*/  @P0 LOP3.LUT R4, R4, R25, RZ, 0x3c, !PT ;  /* 0x0000001904040212 */ /* 0x000fe400078e3cff */
[----:B------:R-:W-:Y:S01]  /*0d10*/  @P0 LOP3.LUT R5, R5, R24, RZ, 0x3c, !PT ;  /* 0x0000001805050212 */ /* 0x000fe200078e3cff */
[----:B------:R-:W-:Y:S06]  /*0d20*/  @P1 BRA `(.L_x_114) ;  /* 0xfffffff400481947 */ /* 0x000fec000383ffff */
[----:B------:R-:W-:-:S05]  /*0d30*/  VIADD R17, R17, 0x1 ;  /* 0x0000000111117836 */ /* 0x000fca0000000000 */
[----:B------:R-:W-:-:S13]  /*0d40*/  ISETP.NE.AND P0, PT, R17, 0x5, PT ;  /* 0x000000051100780c */ /* 0x000fda0003f05270 */
[----:B------:R-:W-:Y:S05]  /*0d50*/  @P0 BRA `(.L_x_115) ;  /* 0xfffffff400300947 */ /* 0x000fea000383ffff */
[----:B------:R0:W-:Y:S01]  /*0d60*/  STG.E.64 desc[UR4][R6.64+0x8], R4 ;  /* 0x0000080406007986 */ /* 0x0001e2000c101b04 */
[----:B------:R-:W-:Y:S01]  /*0d70*/  VIADD R14, R14, 0x1 ;  /* 0x000000010e0e7836 */ /* 0x000fe20000000000 */
[----:B------:R-:W-:Y:S02]  /*0d80*/  LOP3.LUT R11, R13, 0x3, RZ, 0xc0, !PT ;  /* 0x000000030d0b7812 */ /* 0x000fe400078ec0ff */
[----:B------:R0:W-:Y:S02]  /*0d90*/  STG.E.64 desc[UR4][R6.64+0x10], R2 ;  /* 0x0000100206007986 */ /* 0x0001e4000c101b04 */
[----:B------:R-:W-:Y:S02]  /*0da0*/  ISETP.GE.U32.AND P0, PT, R14, R11, PT ;  /* 0x0000000b0e00720c */ /* 0x000fe40003f06070 */
[----:B------:R0:W-:Y:S11]  /*0db0*/  STG.E desc[UR4][R6.64+0x4], R15 ;  /* 0x0000040f06007986 */ /* 0x0001f6000c101904 */
[----:B------:R-:W-:Y:S05]  /*0dc0*/  @!P0 BRA `(.L_x_116) ;  /* 0xfffffff400048947 */ /* 0x000fea000383ffff */
.L_x_113:
[----:B------:R-:W-:Y:S05]  /*0dd0*/  BSYNC.RECONVERGENT B1 ;  /* 0x0000000000017941 */ /* 0x000fea0003800200 */
.L_x_112:
[C---:B------:R-:W-:Y:S01]  /*0de0*/  ISETP.GT.U32.AND P0, PT, R13.reuse, 0x3, PT ;  /* 0x000000030d00780c */ /* 0x040fe20003f04070 */
[----:B------:R-:W-:Y:S01]  /*0df0*/  VIADD R12, R12, 0x1 ;  /* 0x000000010c0c7836 */ /* 0x000fe20000000000 */
[--C-:B------:R-:W-:Y:S02]  /*0e00*/  SHF.R.U64 R13, R13, 0x2, R0.reuse ;  /* 0x000000020d0d7819 */ /* 0x100fe40000001200 */
[----:B------:R-:W-:Y:S02]  /*0e10*/  ISETP.GT.U32.AND.EX P0, PT, R0, RZ, PT, P0 ;  /* 0x000000ff0000720c */ /* 0x000fe40003f04100 */
[----:B------:R-:W-:-:S11]  /*0e20*/  SHF.R.U32.HI R0, RZ, 0x2, R0 ;  /* 0x00000002ff007819 */ /* 0x000fd60000011600 */
[----:B------:R-:W-:Y:S05]  /*0e30*/  @P0 BRA `(.L_x_117) ;  /* 0xfffffff000c80947 */ /* 0x000fea000383ffff */
.L_x_111:
[----:B------:R-:W-:Y:S05]  /*0e40*/  BSYNC.RECONVERGENT B0 ;  /* 0x0000000000007941 */ /* 0x000fea0003800200 */
.L_x_110:
[----:B------:R-:W-:Y:S04]  /*0e50*/  STG.E.64 desc[UR4][R6.64+0x18], RZ ;  /* 0x000018ff06007986 */ /* 0x000fe8000c101b04 */
[----:B------:R-:W-:Y:S04]  /*0e60*/  STG.E desc[UR4][R6.64+0x20], RZ ;  /* 0x000020ff06007986 */ /* 0x000fe8000c101904 */
[----:B------:R-:W-:Y:S01]  /*0e70*/  STG.E.64 desc[UR4][R6.64+0x28], RZ ;  /* 0x000028ff06007986 */ /* 0x000fe2000c101b04 */
[----:B------:R-:W-:Y:S05]  /*0e80*/  EXIT ;  /* 0x000000000000794d */ /* 0x000fea0003800000 */
.L_x_118:
        /* <DEDUP_REMOVED lines=15> */
.L_x_125:


//--------------------- .nv.global.init           --------------------------
	.section	.nv.global.init,"aw",@progbits
	.align	4
.nv.global.init:
	.type		mrg32k3aM1SubSeq,@object
	.size		mrg32k3aM1SubSeq,(mrg32k3aM2SubSeq - mrg32k3aM1SubSeq)
mrg32k3aM1SubSeq:
        /*0000*/ 	.byte	0x0b, 0xcc, 0xee, 0x04, 0x73, 0x29, 0x8b, 0x6f, 0xf6, 0x53, 0x03, 0xf6, 0x23, 0xf6, 0xea, 0xda
        /* <DEDUP_REMOVED lines=125> */
	.type		mrg32k3aM2SubSeq,@object
	.size		mrg32k3aM2SubSeq,(mrg32k3aM1 - mrg32k3aM2SubSeq)
mrg32k3aM2SubSeq:
        /* <DEDUP_REMOVED lines=126> */
	.type		mrg32k3aM1,@object
	.size		mrg32k3aM1,(mrg32k3aM1Seq - mrg32k3aM1)
mrg32k3aM1:
        /* <DEDUP_REMOVED lines=144> */
	.type		mrg32k3aM1Seq,@object
	.size		mrg32k3aM1Seq,(mrg32k3aM2 - mrg32k3aM1Seq)
mrg32k3aM1Seq:
        /* <DEDUP_REMOVED lines=144> */
	.type		mrg32k3aM2,@object
	.size		mrg32k3aM2,(mrg32k3aM2Seq - mrg32k3aM2)
mrg32k3aM2:
        /* <DEDUP_REMOVED lines=144> */
	.type		mrg32k3aM2Seq,@object
	.size		mrg32k3aM2Seq,(precalc_xorwow_matrix - mrg32k3aM2Seq)
mrg32k3aM2Seq:
        /* <DEDUP_REMOVED lines=144> */
	.type		precalc_xorwow_matrix,@object
	.size		precalc_xorwow_matrix,(precalc_xorwow_offset_matrix - precalc_xorwow_matrix)
precalc_xorwow_matrix:
        /* <DEDUP_REMOVED lines=6400> */
	.type		precalc_xorwow_offset_matrix,@object
	.size		precalc_xorwow_offset_matrix,(.L_1 - precalc_xorwow_offset_matrix)
precalc_xorwow_offset_matrix:
        /* <DEDUP_REMOVED lines=6400> */
.L_1:


//--------------------- .nv.shared.reserved.0     --------------------------
	.section	.nv.shared.reserved.0,"aw",@nobits
	.weak		__nv_reservedSMEM_offset_0_alias
	.size		__nv_reservedSMEM_offset_0_alias, 0, 64
	.other		__nv_reservedSMEM_offset_0_alias,@"STO_CUDA_RESERVED_SHARED STV_DEFAULT"
__nv_reservedSMEM_offset_0_alias:
	.zero		0
	.zero		64


//--------------------- .nv.constant0._Z7genRaysP17curandStateXORWOWP3ray --------------------------
	.section	.nv.constant0._Z7genRaysP17curandStateXORWOWP3ray,"a",@progbits
	.sectionflags	@""
	.align	4
.nv.constant0._Z7genRaysP17curandStateXORWOWP3ray:
	.zero		912


//--------------------- .nv.constant0._Z5traceP17curandStateXORWOWP3rayP3objP4vec3 --------------------------
	.section	.nv.constant0._Z5traceP17curandStateXORWOWP3rayP3objP4vec3,"a",@progbits
	.sectionflags	@""
	.align	4
.nv.constant0._Z5traceP17curandStateXORWOWP3rayP3objP4vec3:
	.zero		928


//--------------------- .nv.constant0._Z12setup_kernelP17curandStateXORWOW --------------------------
	.section	.nv.constant0._Z12setup_kernelP17curandStateXORWOW,"a",@progbits
	.sectionflags	@""
	.align	4
.nv.constant0._Z12setup_kernelP17curandStateXORWOW:
	.zero		904


//--------------------- SYMBOLS --------------------------

	.type		.nv.reservedSmem.offset0,@object
	.size		.nv.reservedSmem.offset0,0x4
